//
// Generated by NVIDIA NVVM Compiler
//
// Compiler Build ID: CL-36424714
// Cuda compilation tools, release 13.0, V13.0.88
// Based on NVVM 20.0.0
//

.version 9.0
.target sm_100
.address_size 64

	// .globl	_Z12row_wmma_kerPfS_S_iii

.visible .entry _Z12row_wmma_kerPfS_S_iii(
	.param .u64 .ptr .align 1 _Z12row_wmma_kerPfS_S_iii_param_0,
	.param .u64 .ptr .align 1 _Z12row_wmma_kerPfS_S_iii_param_1,
	.param .u64 .ptr .align 1 _Z12row_wmma_kerPfS_S_iii_param_2,
	.param .u32 _Z12row_wmma_kerPfS_S_iii_param_3,
	.param .u32 _Z12row_wmma_kerPfS_S_iii_param_4,
	.param .u32 _Z12row_wmma_kerPfS_S_iii_param_5
)
{
	.reg .pred 	%p<34>;
	.reg .b32 	%r<119>;
	.reg .b32 	%f<205>;
	.reg .b64 	%rd<45>;

	ld.param.u64 	%rd8, [_Z12row_wmma_kerPfS_S_iii_param_1];
	ld.param.u32 	%r33, [_Z12row_wmma_kerPfS_S_iii_param_3];
	ld.param.u32 	%r34, [_Z12row_wmma_kerPfS_S_iii_param_4];
	ld.param.u32 	%r35, [_Z12row_wmma_kerPfS_S_iii_param_5];
	mov.u32 	%r36, %tid.x;
	mov.u32 	%r37, %tid.y;
	mov.u32 	%r38, %ntid.x;
	mad.lo.s32 	%r39, %r37, %r38, %r36;
	mov.u32 	%r40, %ctaid.y;
	shl.b32 	%r41, %r40, 6;
	mov.u32 	%r42, %ctaid.x;
	shl.b32 	%r43, %r42, 5;
	shr.u32 	%r44, %r39, 1;
	and.b32  	%r45, %r44, 16;
	or.b32  	%r1, %r45, %r43;
	shr.u32 	%r46, %r39, 2;
	and.b32  	%r47, %r46, 1048560;
	add.s32 	%r2, %r47, %r41;
	setp.lt.s32 	%p1, %r34, 1;
	mov.f32 	%f133, 0f00000000;
	mov.f32 	%f134, %f133;
	mov.f32 	%f135, %f133;
	mov.f32 	%f136, %f133;
	mov.f32 	%f137, %f133;
	mov.f32 	%f138, %f133;
	mov.f32 	%f139, %f133;
	mov.f32 	%f140, %f133;
	@%p1 bra 	$L__BB0_17;
	add.s32 	%r3, %r34, 7;
	shr.u32 	%r49, %r3, 3;
	mul.lo.s32 	%r50, %r1, %r34;
	cvt.s64.s32 	%rd1, %r50;
	cvt.u64.u32 	%rd2, %r2;
	and.b32  	%r4, %r49, 3;
	setp.lt.u32 	%p2, %r34, 25;
	mov.b32 	%r115, 0;
	mov.f32 	%f133, 0f00000000;
	@%p2 bra 	$L__BB0_12;
	and.b32  	%r54, %r49, 268435452;
	neg.s32 	%r114, %r54;
	mul.lo.s32 	%r113, %r35, 24;
	shl.b32 	%r111, %r35, 4;
	shl.b32 	%r110, %r35, 3;
	mov.f32 	%f133, 0f00000000;
	mov.b32 	%r112, 16;
	mov.b32 	%r109, 0;
	mov.f32 	%f134, %f133;
	mov.f32 	%f135, %f133;
	mov.f32 	%f136, %f133;
	mov.f32 	%f137, %f133;
	mov.f32 	%f138, %f133;
	mov.f32 	%f139, %f133;
	mov.f32 	%f140, %f133;
$L__BB0_3:
	ld.param.u64 	%rd41, [_Z12row_wmma_kerPfS_S_iii_param_0];
	setp.ge.s32 	%p3, %r2, %r35;
	setp.ge.s32 	%p4, %r1, %r33;
	add.s32 	%r56, %r112, -16;
	setp.ge.s32 	%p5, %r56, %r34;
	or.pred  	%p6, %p4, %p5;
	cvt.u64.u32 	%rd10, %r56;
	add.s64 	%rd11, %rd10, %rd1;
	shl.b64 	%rd12, %rd11, 2;
	add.s64 	%rd3, %rd41, %rd12;
	or.pred  	%p7, %p6, %p3;
	@%p7 bra 	$L__BB0_5;
	wmma.load.a.sync.aligned.row.m16n16k8.tf32 	{%r57, %r58, %r59, %r60}, [%rd3], %r34;
	cvt.s64.s32 	%rd13, %r109;
	add.s64 	%rd14, %rd13, %rd2;
	shl.b64 	%rd15, %rd14, 2;
	add.s64 	%rd16, %rd8, %rd15;
	wmma.load.b.sync.aligned.row.m16n16k8.tf32 	{%r61, %r62, %r63, %r64}, [%rd16], %r35;
	wmma.mma.sync.aligned.row.row.m16n16k8.f32.tf32.tf32.f32 {%f140, %f139, %f138, %f137, %f136, %f135, %f134, %f133}, {%r57, %r58, %r59, %r60}, {%r61, %r62, %r63, %r64}, {%f140, %f139, %f138, %f137, %f136, %f135, %f134, %f133};
$L__BB0_5:
	setp.ge.s32 	%p8, %r2, %r35;
	setp.ge.s32 	%p9, %r1, %r33;
	add.s32 	%r66, %r112, -8;
	setp.ge.s32 	%p10, %r66, %r34;
	or.pred  	%p11, %p9, %p10;
	or.pred  	%p12, %p11, %p8;
	@%p12 bra 	$L__BB0_7;
	wmma.load.a.sync.aligned.row.m16n16k8.tf32 	{%r67, %r68, %r69, %r70}, [%rd3+32], %r34;
	cvt.s64.s32 	%rd17, %r110;
	add.s64 	%rd18, %rd17, %rd2;
	shl.b64 	%rd19, %rd18, 2;
	add.s64 	%rd20, %rd8, %rd19;
	wmma.load.b.sync.aligned.row.m16n16k8.tf32 	{%r71, %r72, %r73, %r74}, [%rd20], %r35;
	wmma.mma.sync.aligned.row.row.m16n16k8.f32.tf32.tf32.f32 {%f140, %f139, %f138, %f137, %f136, %f135, %f134, %f133}, {%r67, %r68, %r69, %r70}, {%r71, %r72, %r73, %r74}, {%f140, %f139, %f138, %f137, %f136, %f135, %f134, %f133};
$L__BB0_7:
	setp.ge.s32 	%p13, %r2, %r35;
	setp.ge.s32 	%p14, %r1, %r33;
	setp.ge.s32 	%p15, %r112, %r34;
	or.pred  	%p16, %p14, %p15;
	or.pred  	%p17, %p16, %p13;
	@%p17 bra 	$L__BB0_9;
	wmma.load.a.sync.aligned.row.m16n16k8.tf32 	{%r76, %r77, %r78, %r79}, [%rd3+64], %r34;
	cvt.s64.s32 	%rd21, %r111;
	add.s64 	%rd22, %rd21, %rd2;
	shl.b64 	%rd23, %rd22, 2;
	add.s64 	%rd24, %rd8, %rd23;
	wmma.load.b.sync.aligned.row.m16n16k8.tf32 	{%r80, %r81, %r82, %r83}, [%rd24], %r35;
	wmma.mma.sync.aligned.row.row.m16n16k8.f32.tf32.tf32.f32 {%f140, %f139, %f138, %f137, %f136, %f135, %f134, %f133}, {%r76, %r77, %r78, %r79}, {%r80, %r81, %r82, %r83}, {%f140, %f139, %f138, %f137, %f136, %f135, %f134, %f133};
$L__BB0_9:
	setp.ge.s32 	%p18, %r2, %r35;
	setp.ge.s32 	%p19, %r1, %r33;
	add.s32 	%r85, %r112, 8;
	setp.ge.s32 	%p20, %r85, %r34;
	or.pred  	%p21, %p19, %p20;
	or.pred  	%p22, %p21, %p18;
	@%p22 bra 	$L__BB0_11;
	wmma.load.a.sync.aligned.row.m16n16k8.tf32 	{%r86, %r87, %r88, %r89}, [%rd3+96], %r34;
	cvt.s64.s32 	%rd25, %r113;
	add.s64 	%rd26, %rd25, %rd2;
	shl.b64 	%rd27, %rd26, 2;
	add.s64 	%rd28, %rd8, %rd27;
	wmma.load.b.sync.aligned.row.m16n16k8.tf32 	{%r90, %r91, %r92, %r93}, [%rd28], %r35;
	wmma.mma.sync.aligned.row.row.m16n16k8.f32.tf32.tf32.f32 {%f140, %f139, %f138, %f137, %f136, %f135, %f134, %f133}, {%r86, %r87, %r88, %r89}, {%r90, %r91, %r92, %r93}, {%f140, %f139, %f138, %f137, %f136, %f135, %f134, %f133};
$L__BB0_11:
	add.s32 	%r94, %r34, 7;
	shr.u32 	%r95, %r94, 3;
	and.b32  	%r115, %r95, 268435452;
	add.s32 	%r114, %r114, 4;
	shl.b32 	%r96, %r35, 5;
	add.s32 	%r113, %r113, %r96;
	add.s32 	%r112, %r112, 32;
	add.s32 	%r111, %r111, %r96;
	add.s32 	%r110, %r110, %r96;
	add.s32 	%r109, %r109, %r96;
	setp.ne.s32 	%p23, %r114, 0;
	@%p23 bra 	$L__BB0_3;
$L__BB0_12:
	setp.eq.s32 	%p24, %r4, 0;
	@%p24 bra 	$L__BB0_17;
	ld.param.u64 	%rd42, [_Z12row_wmma_kerPfS_S_iii_param_0];
	mul.lo.s32 	%r97, %r115, %r35;
	shl.b32 	%r118, %r97, 3;
	shl.b32 	%r24, %r35, 3;
	mul.wide.u32 	%rd29, %r115, 32;
	shl.b64 	%rd30, %rd1, 2;
	add.s64 	%rd31, %rd29, %rd30;
	add.s64 	%rd44, %rd42, %rd31;
	shl.b32 	%r117, %r115, 3;
	neg.s32 	%r116, %r4;
$L__BB0_14:
	.pragma "nounroll";
	setp.ge.s32 	%p25, %r2, %r35;
	setp.ge.s32 	%p26, %r1, %r33;
	setp.ge.s32 	%p27, %r117, %r34;
	or.pred  	%p28, %p26, %p27;
	or.pred  	%p29, %p28, %p25;
	@%p29 bra 	$L__BB0_16;
	wmma.load.a.sync.aligned.row.m16n16k8.tf32 	{%r99, %r100, %r101, %r102}, [%rd44], %r34;
	cvt.s64.s32 	%rd32, %r118;
	add.s64 	%rd33, %rd32, %rd2;
	shl.b64 	%rd34, %rd33, 2;
	add.s64 	%rd35, %rd8, %rd34;
	wmma.load.b.sync.aligned.row.m16n16k8.tf32 	{%r103, %r104, %r105, %r106}, [%rd35], %r35;
	wmma.mma.sync.aligned.row.row.m16n16k8.f32.tf32.tf32.f32 {%f140, %f139, %f138, %f137, %f136, %f135, %f134, %f133}, {%r99, %r100, %r101, %r102}, {%r103, %r104, %r105, %r106}, {%f140, %f139, %f138, %f137, %f136, %f135, %f134, %f133};
$L__BB0_16:
	add.s32 	%r118, %r118, %r24;
	add.s64 	%rd44, %rd44, 32;
	add.s32 	%r117, %r117, 8;
	add.s32 	%r116, %r116, 1;
	setp.ne.s32 	%p30, %r116, 0;
	@%p30 bra 	$L__BB0_14;
$L__BB0_17:
	setp.ge.s32 	%p31, %r1, %r33;
	setp.ge.s32 	%p32, %r2, %r35;
	or.pred  	%p33, %p31, %p32;
	@%p33 bra 	$L__BB0_19;
	ld.param.u64 	%rd43, [_Z12row_wmma_kerPfS_S_iii_param_2];
	mul.lo.s32 	%r108, %r35, %r1;
	cvt.s64.s32 	%rd36, %r108;
	cvt.u64.u32 	%rd37, %r2;
	add.s64 	%rd38, %rd36, %rd37;
	shl.b64 	%rd39, %rd38, 2;
	add.s64 	%rd40, %rd43, %rd39;
	wmma.store.d.sync.aligned.row.m16n16k8.f32 	[%rd40], {%f140, %f139, %f138, %f137, %f136, %f135, %f134, %f133}, %r35;
$L__BB0_19:
	ret;

}
	// .globl	_Z10tranKernelPfii
.visible .entry _Z10tranKernelPfii(
	.param .u64 .ptr .align 1 _Z10tranKernelPfii_param_0,
	.param .u32 _Z10tranKernelPfii_param_1,
	.param .u32 _Z10tranKernelPfii_param_2
)
{
	.reg .pred 	%p<2>;
	.reg .b32 	%r<12>;
	.reg .b32 	%f<3>;
	.reg .b64 	%rd<7>;

	ld.param.u64 	%rd1, [_Z10tranKernelPfii_param_0];
	ld.param.u32 	%r2, [_Z10tranKernelPfii_param_1];
	ld.param.u32 	%r3, [_Z10tranKernelPfii_param_2];
	mov.u32 	%r4, %tid.x;
	mov.u32 	%r5, %ctaid.x;
	mov.u32 	%r6, %ntid.x;
	mad.lo.s32 	%r1, %r5, %r6, %r4;
	mul.lo.s32 	%r7, %r3, %r2;
	setp.ge.s32 	%p1, %r1, %r7;
	@%p1 bra 	$L__BB1_2;
	cvta.to.global.u64 	%rd2, %rd1;
	div.s32 	%r8, %r1, %r3;
	mul.lo.s32 	%r9, %r8, %r3;
	sub.s32 	%r10, %r1, %r9;
	mul.wide.s32 	%rd3, %r1, 4;
	add.s64 	%rd4, %rd2, %rd3;
	ld.global.f32 	%f1, [%rd4];
	mad.lo.s32 	%r11, %r10, %r2, %r8;
	mul.wide.s32 	%rd5, %r11, 4;
	add.s64 	%rd6, %rd2, %rd5;
	ld.global.f32 	%f2, [%rd6];
	st.global.f32 	[%rd4], %f2;
	st.global.f32 	[%rd6], %f1;
$L__BB1_2:
	ret;

}


// ===== COMPILED SASS (sm_100) =====

	.target	sm_100

	.elftype	@"ET_EXEC"


//--------------------- .note.nv.tkinfo           --------------------------
	.section	.note.nv.tkinfo,"",@"SHT_NOTE"
	.sectionflags	@"SHF_NOTE_NV_TKINFO"
	.tkinfo
        /*0018*/ 	.word	0x00000002
        /*0030*/ 	.string	""
        /*0030*/ 	.string	"ptxas"
        /*0030*/ 	.string	"Cuda compilation tools, release 13.0, V13.0.88"
        /*0030*/ 	.string	"Build cuda_13.0.r13.0/compiler.36424714_0"
        /*0030*/ 	.string	"-arch sm_100 -m 64 "



//--------------------- .note.nv.cuinfo           --------------------------
	.section	.note.nv.cuinfo,"",@"SHT_NOTE"
	.sectionflags	@"SHF_NOTE_NV_CUINFO"
        /*0018*/ 	.short	0x0002
        /*001a*/ 	.short	0x0064
        /*001c*/ 	.short	0x0082
	.zero		2


//--------------------- .nv.info                  --------------------------
	.section	.nv.info,"",@"SHT_CUDA_INFO"
	.align	4


	//----- nvinfo : EIATTR_REGCOUNT
	.align		4
        /*0000*/ 	.byte	0x04, 0x2f
        /*0002*/ 	.short	(.L_1 - .L_0)
	.align		4
.L_0:
        /*0004*/ 	.word	index@(_Z12row_wmma_kerPfS_S_iii)
        /*0008*/ 	.word	0x00000028


	//----- nvinfo : EIATTR_FRAME_SIZE
	.align		4
.L_1:
        /*000c*/ 	.byte	0x04, 0x11
        /*000e*/ 	.short	(.L_3 - .L_2)
	.align		4
.L_2:
        /*0010*/ 	.word	index@(_Z12row_wmma_kerPfS_S_iii)
        /*0014*/ 	.word	0x00000000


	//----- nvinfo : EIATTR_REGCOUNT
	.align		4
.L_3:
        /*0018*/ 	.byte	0x04, 0x2f
        /*001a*/ 	.short	(.L_5 - .L_4)
	.align		4
.L_4:
        /*001c*/ 	.word	index@(_Z10tranKernelPfii)
        /*0020*/ 	.word	0x0000000c


	//----- nvinfo : EIATTR_FRAME_SIZE
	.align		4
.L_5:
        /*0024*/ 	.byte	0x04, 0x11
        /*0026*/ 	.short	(.L_7 - .L_6)
	.align		4
.L_6:
        /*0028*/ 	.word	index@(_Z10tranKernelPfii)
        /*002c*/ 	.word	0x00000000


	//----- nvinfo : EIATTR_MIN_STACK_SIZE
	.align		4
.L_7:
        /*0030*/ 	.byte	0x04, 0x12
        /*0032*/ 	.short	(.L_9 - .L_8)
	.align		4
.L_8:
        /*0034*/ 	.word	index@(_Z10tranKernelPfii)
        /*0038*/ 	.word	0x00000000


	//----- nvinfo : EIATTR_MIN_STACK_SIZE
	.align		4
.L_9:
        /*003c*/ 	.byte	0x04, 0x12
        /*003e*/ 	.short	(.L_11 - .L_10)
	.align		4
.L_10:
        /*0040*/ 	.word	index@(_Z12row_wmma_kerPfS_S_iii)
        /*0044*/ 	.word	0x00000000
.L_11:


//--------------------- .nv.compat                --------------------------
	.section	.nv.compat,"",@"SHT_CUDA_COMPAT_INFO"
	.align	4
        /*0000*/ 	.byte	0x02, 0x09, 0x00, 0x00, 0x02, 0x02, 0x01, 0x00, 0x02, 0x05, 0x05, 0x00, 0x03, 0x07, 0x01, 0x01
        /*0010*/ 	.byte	0x02, 0x03, 0x00, 0x00, 0x02, 0x06, 0x01, 0x00, 0x04, 0x0b, 0x08, 0x00, 0x09, 0x00, 0x00, 0x00
        /*0020*/ 	.byte	0x00, 0x00, 0x00, 0x00


//--------------------- .nv.info._Z10tranKernelPfii --------------------------
	.section	.nv.info._Z10tranKernelPfii,"",@"SHT_CUDA_INFO"
	.sectionflags	@""
	.align	4


	//----- nvinfo : EIATTR_CUDA_API_VERSION
	.align		4
        /*0000*/ 	.byte	0x04, 0x37
        /*0002*/ 	.short	(.L_13 - .L_12)
.L_12:
        /*0004*/ 	.word	0x00000082


	//----- nvinfo : EIATTR_KPARAM_INFO
	.align		4
.L_13:
        /*0008*/ 	.byte	0x04, 0x17
        /*000a*/ 	.short	(.L_15 - .L_14)
.L_14:
        /*000c*/ 	.word	0x00000000
        /*0010*/ 	.short	0x0002
        /*0012*/ 	.short	0x000c
        /*0014*/ 	.byte	0x00, 0xf0, 0x11, 0x00


	//----- nvinfo : EIATTR_KPARAM_INFO
	.align		4
.L_15:
        /*0018*/ 	.byte	0x04, 0x17
        /*001a*/ 	.short	(.L_17 - .L_16)
.L_16:
        /*001c*/ 	.word	0x00000000
        /*0020*/ 	.short	0x0001
        /*0022*/ 	.short	0x0008
        /*0024*/ 	.byte	0x00, 0xf0, 0x11, 0x00


	//----- nvinfo : EIATTR_KPARAM_INFO
	.align		4
.L_17:
        /*0028*/ 	.byte	0x04, 0x17
        /*002a*/ 	.short	(.L_19 - .L_18)
.L_18:
        /*002c*/ 	.word	0x00000000
        /*0030*/ 	.short	0x0000
        /*0032*/ 	.short	0x0000
        /*0034*/ 	.byte	0x00, 0xf5, 0x21, 0x00


	//----- nvinfo : EIATTR_SPARSE_MMA_MASK
	.align		4
.L_19:
        /*0038*/ 	.byte	0x03, 0x50
        /*003a*/ 	.short	0x0000


	//----- nvinfo : EIATTR_MAXREG_COUNT
	.align		4
        /*003c*/ 	.byte	0x03, 0x1b
        /*003e*/ 	.short	0x00ff


	//----- nvinfo : EIATTR_MERCURY_ISA_VERSION
	.align		4
        /*0040*/ 	.byte	0x03, 0x5f
        /*0042*/ 	.short	0x0101


	//----- nvinfo : EIATTR_VRC_CTA_INIT_COUNT
	.align		4
        /*0044*/ 	.byte	0x02, 0x4a
	.zero		1
	.zero		1


	//----- nvinfo : EIATTR_EXIT_INSTR_OFFSETS
	.align		4
        /*0048*/ 	.byte	0x04, 0x1c
        /*004a*/ 	.short	(.L_21 - .L_20)


	//   ....[0]....
.L_20:
        /*004c*/ 	.word	0x00000080


	//   ....[1]....
        /*0050*/ 	.word	0x000002b0


	//----- nvinfo : EIATTR_CBANK_PARAM_SIZE
	.align		4
.L_21:
        /*0054*/ 	.byte	0x03, 0x19
        /*0056*/ 	.short	0x0010


	//----- nvinfo : EIATTR_PARAM_CBANK
	.align		4
        /*0058*/ 	.byte	0x04, 0x0a
        /*005a*/ 	.short	(.L_23 - .L_22)
	.align		4
.L_22:
        /*005c*/ 	.word	index@(.nv.constant0._Z10tranKernelPfii)
        /*0060*/ 	.short	0x0380
        /*0062*/ 	.short	0x0010


	//----- nvinfo : EIATTR_SW_WAR
	.align		4
.L_23:
        /*0064*/ 	.byte	0x04, 0x36
        /*0066*/ 	.short	(.L_25 - .L_24)
.L_24:
        /*0068*/ 	.word	0x00000008
.L_25:


//--------------------- .nv.info._Z12row_wmma_kerPfS_S_iii --------------------------
	.section	.nv.info._Z12row_wmma_kerPfS_S_iii,"",@"SHT_CUDA_INFO"
	.sectionflags	@""
	.align	4


	//----- nvinfo : EIATTR_CUDA_API_VERSION
	.align		4
        /*0000*/ 	.byte	0x04, 0x37
        /*0002*/ 	.short	(.L_27 - .L_26)
.L_26:
        /*0004*/ 	.word	0x00000082


	//----- nvinfo : EIATTR_KPARAM_INFO
	.align		4
.L_27:
        /*0008*/ 	.byte	0x04, 0x17
        /*000a*/ 	.short	(.L_29 - .L_28)
.L_28:
        /*000c*/ 	.word	0x00000000
        /*0010*/ 	.short	0x0005
        /*0012*/ 	.short	0x0020
        /*0014*/ 	.byte	0x00, 0xf0, 0x11, 0x00


	//----- nvinfo : EIATTR_KPARAM_INFO
	.align		4
.L_29:
        /*0018*/ 	.byte	0x04, 0x17
        /*001a*/ 	.short	(.L_31 - .L_30)
.L_30:
        /*001c*/ 	.word	0x00000000
        /*0020*/ 	.short	0x0004
        /*0022*/ 	.short	0x001c
        /*0024*/ 	.byte	0x00, 0xf0, 0x11, 0x00


	//----- nvinfo : EIATTR_KPARAM_INFO
	.align		4
.L_31:
        /*0028*/ 	.byte	0x04, 0x17
        /*002a*/ 	.short	(.L_33 - .L_32)
.L_32:
        /*002c*/ 	.word	0x00000000
        /*0030*/ 	.short	0x0003
        /*0032*/ 	.short	0x0018
        /*0034*/ 	.byte	0x00, 0xf0, 0x11, 0x00


	//----- nvinfo : EIATTR_KPARAM_INFO
	.align		4
.L_33:
        /*0038*/ 	.byte	0x04, 0x17
        /*003a*/ 	.short	(.L_35 - .L_34)
.L_34:
        /*003c*/ 	.word	0x00000000
        /*0040*/ 	.short	0x0002
        /*0042*/ 	.short	0x0010
        /*0044*/ 	.byte	0x00, 0xf5, 0x21, 0x00


	//----- nvinfo : EIATTR_KPARAM_INFO
	.align		4
.L_35:
        /*0048*/ 	.byte	0x04, 0x17
        /*004a*/ 	.short	(.L_37 - .L_36)
.L_36:
        /*004c*/ 	.word	0x00000000
        /*0050*/ 	.short	0x0001
        /*0052*/ 	.short	0x0008
        /*0054*/ 	.byte	0x00, 0xf5, 0x21, 0x00


	//----- nvinfo : EIATTR_KPARAM_INFO
	.align		4
.L_37:
        /*0058*/ 	.byte	0x04, 0x17
        /*005a*/ 	.short	(.L_39 - .L_38)
.L_38:
        /*005c*/ 	.word	0x00000000
        /*0060*/ 	.short	0x0000
        /*0062*/ 	.short	0x0000
        /*0064*/ 	.byte	0x00, 0xf5, 0x21, 0x00


	//----- nvinfo : EIATTR_SPARSE_MMA_MASK
	.align		4
.L_39:
        /*0068*/ 	.byte	0x03, 0x50
        /*006a*/ 	.short	0x0000


	//----- nvinfo : EIATTR_WMMA_USED
	.align		4
        /*006c*/ 	.byte	0x01, 0x2b
	.zero		2


	//----- nvinfo : EIATTR_MAXREG_COUNT
	.align		4
        /*0070*/ 	.byte	0x03, 0x1b
        /*0072*/ 	.short	0x00ff


	//----- nvinfo : EIATTR_MERCURY_ISA_VERSION
	.align		4
        /*0074*/ 	.byte	0x03, 0x5f
        /*0076*/ 	.short	0x0101


	//----- nvinfo : EIATTR_VRC_CTA_INIT_COUNT
	.align		4
        /*0078*/ 	.byte	0x02, 0x4a
	.zero		1
	.zero		1


	//----- nvinfo : EIATTR_EXIT_INSTR_OFFSETS
	.align		4
        /*007c*/ 	.byte	0x04, 0x1c
        /*007e*/ 	.short	(.L_41 - .L_40)


	//   ....[0]....
.L_40:
        /*0080*/ 	.word	0x00001490


	//   ....[1]....
        /*0084*/ 	.word	0x000015e0


	//----- nvinfo : EIATTR_CRS_STACK_SIZE
	.align		4
.L_41:
        /*0088*/ 	.byte	0x04, 0x1e
        /*008a*/ 	.short	(.L_43 - .L_42)
.L_42:
        /*008c*/ 	.word	0x00000000


	//----- nvinfo : EIATTR_CBANK_PARAM_SIZE
	.align		4
.L_43:
        /*0090*/ 	.byte	0x03, 0x19
        /*0092*/ 	.short	0x0024


	//----- nvinfo : EIATTR_PARAM_CBANK
	.align		4
        /*0094*/ 	.byte	0x04, 0x0a
        /*0096*/ 	.short	(.L_45 - .L_44)
	.align		4
.L_44:
        /*0098*/ 	.word	index@(.nv.constant0._Z12row_wmma_kerPfS_S_iii)
        /*009c*/ 	.short	0x0380
        /*009e*/ 	.short	0x0024


	//----- nvinfo : EIATTR_SW_WAR
	.align		4
.L_45:
        /*00a0*/ 	.byte	0x04, 0x36
        /*00a2*/ 	.short	(.L_47 - .L_46)
.L_46:
        /*00a4*/ 	.word	0x00000008
.L_47:


//--------------------- .nv.callgraph             --------------------------
	.section	.nv.callgraph,"",@"SHT_CUDA_CALLGRAPH"
	.align	4
	.sectionentsize	8
	.align		4
        /*0000*/ 	.word	0x00000000
	.align		4
        /*0004*/ 	.word	0xffffffff
	.align		4
        /*0008*/ 	.word	0x00000000
	.align		4
        /*000c*/ 	.word	0xfffffffe
	.align		4
        /*0010*/ 	.word	0x00000000
	.align		4
        /*0014*/ 	.word	0xfffffffd
	.align		4
        /*0018*/ 	.word	0x00000000
	.align		4
        /*001c*/ 	.word	0xfffffffc


//--------------------- .text._Z10tranKernelPfii  --------------------------
	.section	.text._Z10tranKernelPfii,"ax",@progbits
	.align	128
        .global         _Z10tranKernelPfii
        .type           _Z10tranKernelPfii,@function
        .size           _Z10tranKernelPfii,(.L_x_13 - _Z10tranKernelPfii)
        .other          _Z10tranKernelPfii,@"STO_CUDA_ENTRY STV_DEFAULT"
_Z10tranKernelPfii:
.text._Z10tranKernelPfii:
[----:B------:R-:W-:Y:S01]  /*0000*/  LDC R1, c[0x0][0x37c] ;  /* 0x0000df00ff017b82 */ /* 0x000fe20000000800 */
[----:B------:R-:W0:Y:S07]  /*0010*/  S2R R0, SR_TID.X ;  /* 0x0000000000007919 */ /* 0x000e2e0000002100 */
[----:B------:R-:W0:Y:S08]  /*0020*/  S2UR UR4, SR_CTAID.X ;  /* 0x00000000000479c3 */ /* 0x000e300000002500 */
[----:B------:R-:W0:Y:S08]  /*0030*/  LDC R5, c[0x0][0x360] ;  /* 0x0000d800ff057b82 */ /* 0x000e300000000800 */
[----:B------:R-:W1:Y:S01]  /*0040*/  LDC.64 R2, c[0x0][0x388] ;  /* 0x0000e200ff027b82 */ /* 0x000e620000000a00 */
[----:B0-----:R-:W-:-:S02]  /*0050*/  IMAD R0, R5, UR4, R0 ;  /* 0x0000000405007c24 */ /* 0x001fc4000f8e0200 */
[----:B-1----:R-:W-:-:S05]  /*0060*/  IMAD R5, R3, R2, RZ ;  /* 0x0000000203057224 */ /* 0x002fca00078e02ff */
[----:B------:R-:W-:-:S13]  /*0070*/  ISETP.GE.AND P0, PT, R0, R5, PT ;  /* 0x000000050000720c */ /* 0x000fda0003f06270 */
[----:B------:R-:W-:Y:S05]  /*0080*/  @P0 EXIT ;  /* 0x000000000000094d */ /* 0x000fea0003800000 */
[----:B------:R-:W-:Y:S01]  /*0090*/  IABS R7, R3 ;  /* 0x0000000300077213 */ /* 0x000fe20000000000 */
[----:B------:R-:W0:Y:S03]  /*00a0*/  LDCU.64 UR4, c[0x0][0x358] ;  /* 0x00006b00ff0477ac */ /* 0x000e260008000a00 */
[----:B------:R-:W1:Y:S08]  /*00b0*/  I2F.RP R6, R7 ;  /* 0x0000000700067306 */ /* 0x000e700000209400 */
[----:B-1----:R-:W1:Y:S02]  /*00c0*/  MUFU.RCP R6, R6 ;  /* 0x0000000600067308 */ /* 0x002e640000001000 */
[----:B-1----:R-:W-:-:S06]  /*00d0*/  IADD3 R4, PT, PT, R6, 0xffffffe, RZ ;  /* 0x0ffffffe06047810 */ /* 0x002fcc0007ffe0ff */
[----:B------:R1:W2:Y:S02]  /*00e0*/  F2I.FTZ.U32.TRUNC.NTZ R5, R4 ;  /* 0x0000000400057305 */ /* 0x0002a4000021f000 */
[----:B-1----:R-:W-:Y:S01]  /*00f0*/  IMAD.MOV.U32 R4, RZ, RZ, RZ ;  /* 0x000000ffff047224 */ /* 0x002fe200078e00ff */
[----:B--2---:R-:W-:-:S05]  /*0100*/  IADD3 R8, PT, PT, RZ, -R5, RZ ;  /* 0x80000005ff087210 */ /* 0x004fca0007ffe0ff */
[----:B------:R-:W-:Y:S01]  /*0110*/  IMAD R9, R8, R7, RZ ;  /* 0x0000000708097224 */ /* 0x000fe200078e02ff */
[----:B------:R-:W-:-:S03]  /*0120*/  IABS R8, R0 ;  /* 0x0000000000087213 */ /* 0x000fc60000000000 */
[----:B------:R-:W-:Y:S01]  /*0130*/  IMAD.HI.U32 R5, R5, R9, R4 ;  /* 0x0000000905057227 */ /* 0x000fe200078e0004 */
[----:B------:R-:W-:-:S04]  /*0140*/  LOP3.LUT R4, R0, R3, RZ, 0x3c, !PT ;  /* 0x0000000300047212 */ /* 0x000fc800078e3cff */
[----:B------:R-:W-:Y:S01]  /*0150*/  ISETP.GE.AND P1, PT, R4, RZ, PT ;  /* 0x000000ff0400720c */ /* 0x000fe20003f26270 */
[----:B------:R-:W-:-:S05]  /*0160*/  IMAD.HI.U32 R5, R5, R8, RZ ;  /* 0x0000000805057227 */ /* 0x000fca00078e00ff */
[----:B------:R-:W-:-:S05]  /*0170*/  IADD3 R6, PT, PT, -R5, RZ, RZ ;  /* 0x000000ff05067210 */ /* 0x000fca0007ffe1ff */
[----:B------:R-:W-:-:S05]  /*0180*/  IMAD R6, R7, R6, R8 ;  /* 0x0000000607067224 */ /* 0x000fca00078e0208 */
[----:B------:R-:W-:-:S13]  /*0190*/  ISETP.GT.U32.AND P2, PT, R7, R6, PT ;  /* 0x000000060700720c */ /* 0x000fda0003f44070 */
[----:B------:R-:W-:Y:S01]  /*01a0*/  @!P2 IMAD.IADD R6, R6, 0x1, -R7 ;  /* 0x000000010606a824 */ /* 0x000fe200078e0a07 */
[----:B------:R-:W-:Y:S02]  /*01b0*/  @!P2 IADD3 R5, PT, PT, R5, 0x1, RZ ;  /* 0x000000010505a810 */ /* 0x000fe40007ffe0ff */
[----:B------:R-:W-:Y:S02]  /*01c0*/  ISETP.NE.AND P2, PT, R3, RZ, PT ;  /* 0x000000ff0300720c */ /* 0x000fe40003f45270 */
[----:B------:R-:W-:Y:S02]  /*01d0*/  ISETP.GE.U32.AND P0, PT, R6, R7, PT ;  /* 0x000000070600720c */ /* 0x000fe40003f06070 */
[----:B------:R-:W1:Y:S11]  /*01e0*/  LDC.64 R6, c[0x0][0x380] ;  /* 0x0000e000ff067b82 */ /* 0x000e760000000a00 */
[----:B------:R-:W-:-:S05]  /*01f0*/  @P0 VIADD R5, R5, 0x1 ;  /* 0x0000000105050836 */ /* 0x000fca0000000000 */
[----:B------:R-:W-:Y:S02]  /*0200*/  @!P1 IADD3 R5, PT, PT, -R5, RZ, RZ ;  /* 0x000000ff05059210 */ /* 0x000fe40007ffe1ff */
[----:B------:R-:W-:-:S05]  /*0210*/  @!P2 LOP3.LUT R5, RZ, R3, RZ, 0x33, !PT ;  /* 0x00000003ff05a212 */ /* 0x000fca00078e33ff */
[----:B------:R-:W-:-:S04]  /*0220*/  IMAD.MOV R4, RZ, RZ, -R5 ;  /* 0x000000ffff047224 */ /* 0x000fc800078e0a05 */
[----:B------:R-:W-:-:S04]  /*0230*/  IMAD R3, R3, R4, R0 ;  /* 0x0000000403037224 */ /* 0x000fc800078e0200 */
[----:B------:R-:W-:Y:S02]  /*0240*/  IMAD R5, R3, R2, R5 ;  /* 0x0000000203057224 */ /* 0x000fe400078e0205 */
[----:B-1----:R-:W-:-:S04]  /*0250*/  IMAD.WIDE R2, R0, 0x4, R6 ;  /* 0x0000000400027825 */ /* 0x002fc800078e0206 */
[----:B------:R-:W-:Y:S02]  /*0260*/  IMAD.WIDE R4, R5, 0x4, R6 ;  /* 0x0000000405047825 */ /* 0x000fe400078e0206 */
[----:B0-----:R-:W2:Y:S04]  /*0270*/  LDG.E R7, desc[UR4][R2.64] ;  /* 0x0000000402077981 */ /* 0x001ea8000c1e1900 */
[----:B------:R-:W3:Y:S04]  /*0280*/  LDG.E R9, desc[UR4][R4.64] ;  /* 0x0000000404097981 */ /* 0x000ee8000c1e1900 */
[----:B---3--:R-:W-:Y:S04]  /*0290*/  STG.E desc[UR4][R2.64], R9 ;  /* 0x0000000902007986 */ /* 0x008fe8000c101904 */
[----:B--2---:R-:W-:Y:S01]  /*02a0*/  STG.E desc[UR4][R4.64], R7 ;  /* 0x0000000704007986 */ /* 0x004fe2000c101904 */
[----:B------:R-:W-:Y:S05]  /*02b0*/  EXIT ;  /* 0x000000000000794d */ /* 0x000fea0003800000 */
.L_x_0:
[----:B------:R-:W-:-:S00]  /*02c0*/  BRA `(.L_x_0) ;  /* 0xfffffffc00fc7947 */ /* 0x000fc0000383ffff */
[----:B------:R-:W-:-:S00]  /*02d0*/  NOP ;  /* 0x0000000000007918 */ /* 0x000fc00000000000 */
        /* <DEDUP_REMOVED lines=10> */
.L_x_13:


//--------------------- .text._Z12row_wmma_kerPfS_S_iii --------------------------
	.section	.text._Z12row_wmma_kerPfS_S_iii,"ax",@progbits
	.align	128
        .global         _Z12row_wmma_kerPfS_S_iii
        .type           _Z12row_wmma_kerPfS_S_iii,@function
        .size           _Z12row_wmma_kerPfS_S_iii,(.L_x_14 - _Z12row_wmma_kerPfS_S_iii)
        .other          _Z12row_wmma_kerPfS_S_iii,@"STO_CUDA_ENTRY STV_DEFAULT"
_Z12row_wmma_kerPfS_S_iii:
.text._Z12row_wmma_kerPfS_S_iii:
[----:B------:R-:W-:Y:S01]  /*0000*/  LDC R1, c[0x0][0x37c] ;  /* 0x0000df00ff017b82 */ /* 0x000fe20000000800 */
[----:B------:R-:W0:Y:S01]  /*0010*/  S2R R0, SR_TID.X ;  /* 0x0000000000007919 */ /* 0x000e220000002100 */
[----:B------:R-:W0:Y:S01]  /*0020*/  LDCU UR4, c[0x0][0x360] ;  /* 0x00006c00ff0477ac */ /* 0x000e220008000800 */
[----:B------:R-:W-:Y:S02]  /*0030*/  CS2R R10, SRZ ;  /* 0x00000000000a7805 */ /* 0x000fe4000001ff00 */
[----:B------:R-:W-:Y:S01]  /*0040*/  CS2R R8, SRZ ;  /* 0x0000000000087805 */ /* 0x000fe2000001ff00 */
[----:B------:R-:W0:Y:S01]  /*0050*/  S2R R3, SR_TID.Y ;  /* 0x0000000000037919 */ /* 0x000e220000002200 */
[----:B------:R-:W1:Y:S01]  /*0060*/  LDCU UR5, c[0x0][0x39c] ;  /* 0x00007380ff0577ac */ /* 0x000e620008000800 */
[----:B------:R-:W-:Y:S02]  /*0070*/  CS2R R14, SRZ ;  /* 0x00000000000e7805 */ /* 0x000fe4000001ff00 */
[----:B------:R-:W-:Y:S01]  /*0080*/  CS2R R12, SRZ ;  /* 0x00000000000c7805 */ /* 0x000fe2000001ff00 */
[----:B------:R-:W2:Y:S01]  /*0090*/  S2R R25, SR_CTAID.X ;  /* 0x0000000000197919 */ /* 0x000ea20000002500 */
[----:B------:R-:W3:Y:S01]  /*00a0*/  LDCU.64 UR10, c[0x0][0x358] ;  /* 0x00006b00ff0a77ac */ /* 0x000ee20008000a00 */
[----:B------:R-:W4:Y:S01]  /*00b0*/  S2R R19, SR_CTAID.Y ;  /* 0x0000000000137919 */ /* 0x000f220000002600 */
[----:B-1----:R-:W-:Y:S01]  /*00c0*/  UISETP.GE.AND UP0, UPT, UR5, 0x1, UPT ;  /* 0x000000010500788c */ /* 0x002fe2000bf06270 */
[----:B0-----:R-:W-:-:S05]  /*00d0*/  IMAD R0, R3, UR4, R0 ;  /* 0x0000000403007c24 */ /* 0x001fca000f8e0200 */
[--C-:B------:R-:W-:Y:S02]  /*00e0*/  SHF.R.U32.HI R2, RZ, 0x1, R0.reuse ;  /* 0x00000001ff027819 */ /* 0x100fe40000011600 */
[----:B------:R-:W-:Y:S02]  /*00f0*/  SHF.R.U32.HI R0, RZ, 0x2, R0 ;  /* 0x00000002ff007819 */ /* 0x000fe40000011600 */
[----:B------:R-:W-:Y:S02]  /*0100*/  LOP3.LUT R2, R2, 0x10, RZ, 0xc0, !PT ;  /* 0x0000001002027812 */ /* 0x000fe400078ec0ff */
[----:B------:R-:W-:Y:S02]  /*0110*/  LOP3.LUT R0, R0, 0xffff0, RZ, 0xc0, !PT ;  /* 0x000ffff000007812 */ /* 0x000fe400078ec0ff */
[----:B--2---:R-:W-:-:S03]  /*0120*/  LEA R25, R25, R2, 0x5 ;  /* 0x0000000219197211 */ /* 0x004fc600078e28ff */
[----:B----4-:R-:W-:Y:S01]  /*0130*/  IMAD R19, R19, 0x40, R0 ;  /* 0x0000004013137824 */ /* 0x010fe200078e0200 */
[----:B---3--:R-:W-:Y:S06]  /*0140*/  BRA.U !UP0, `(.L_x_1) ;  /* 0x0000001108c07547 */ /* 0x008fec000b800000 */
[----:B------:R-:W-:Y:S02]  /*0150*/  UISETP.GE.U32.AND UP0, UPT, UR5, 0x19, UPT ;  /* 0x000000190500788c */ /* 0x000fe4000bf06070 */
[----:B------:R-:W-:Y:S01]  /*0160*/  IMAD R17, R25, UR5, RZ ;  /* 0x0000000519117c24 */ /* 0x000fe2000f8e02ff */
[----:B------:R-:W-:Y:S01]  /*0170*/  UIADD3 UR4, UPT, UPT, UR5, 0x7, URZ ;  /* 0x0000000705047890 */ /* 0x000fe2000fffe0ff */
[----:B------:R-:W-:Y:S01]  /*0180*/  MOV R5, RZ ;  /* 0x000000ff00057202 */ /* 0x000fe20000000f00 */
[----:B------:R-:W-:Y:S01]  /*0190*/  IMAD.MOV.U32 R11, RZ, RZ, RZ ;  /* 0x000000ffff0b7224 */ /* 0x000fe200078e00ff */
[----:B------:R-:W0:Y:S01]  /*01a0*/  LDCU.64 UR16, c[0x0][0x388] ;  /* 0x00007100ff1077ac */ /* 0x000e220008000a00 */
[----:B------:R-:W-:Y:S02]  /*01b0*/  USHF.R.U32.HI UR4, URZ, 0x3, UR4 ;  /* 0x00000003ff047899 */ /* 0x000fe40008011604 */
[----:B------:R-:W-:Y:S10]  /*01c0*/  BRA.U !UP0, `(.L_x_2) ;  /* 0x0000000d08747547 */ /* 0x000ff4000b800000 */
[----:B------:R-:W1:Y:S01]  /*01d0*/  LDCU UR5, c[0x0][0x3a0] ;  /* 0x00007400ff0577ac */ /* 0x000e620008000800 */
[----:B------:R-:W-:Y:S01]  /*01e0*/  BSSY.RECONVERGENT B0, `(.L_x_3) ;  /* 0x00000d6000007945 */ /* 0x000fe20003800200 */
[----:B------:R-:W-:Y:S01]  /*01f0*/  MOV R2, 0x10 ;  /* 0x0000001000027802 */ /* 0x000fe20000000f00 */
[----:B------:R-:W-:Y:S01]  /*0200*/  IMAD.MOV.U32 R4, RZ, RZ, RZ ;  /* 0x000000ffff047224 */ /* 0x000fe200078e00ff */
[----:B------:R-:W-:Y:S01]  /*0210*/  ULOP3.LUT UR4, UR4, 0xffffffc, URZ, 0xc0, !UPT ;  /* 0x0ffffffc04047892 */ /* 0x000fe2000f8ec0ff */
[----:B------:R-:W-:Y:S02]  /*0220*/  CS2R R10, SRZ ;  /* 0x00000000000a7805 */ /* 0x000fe4000001ff00 */
[----:B------:R-:W-:Y:S02]  /*0230*/  CS2R R8, SRZ ;  /* 0x0000000000087805 */ /* 0x000fe4000001ff00 */
[----:B------:R-:W-:Y:S01]  /*0240*/  CS2R R14, SRZ ;  /* 0x00000000000e7805 */ /* 0x000fe2000001ff00 */
[----:B------:R-:W-:Y:S01]  /*0250*/  UIADD3 UR6, UPT, UPT, -UR4, URZ, URZ ;  /* 0x000000ff04067290 */ /* 0x000fe2000fffe1ff */
[----:B------:R-:W-:Y:S01]  /*0260*/  CS2R R12, SRZ ;  /* 0x00000000000c7805 */ /* 0x000fe2000001ff00 */
[----:B------:R-:W2:Y:S04]  /*0270*/  LDCU.64 UR14, c[0x0][0x388] ;  /* 0x00007100ff0e77ac */ /* 0x000ea80008000a00 */
[----:B------:R-:W-:Y:S01]  /*0280*/  MOV R5, UR6 ;  /* 0x0000000600057c02 */ /* 0x000fe20008000f00 */
[----:B------:R-:W3:Y:S01]  /*0290*/  LDCU.64 UR12, c[0x0][0x380] ;  /* 0x00007000ff0c77ac */ /* 0x000ee20008000a00 */
[----:B-1----:R-:W-:-:S02]  /*02a0*/  UIMAD UR7, UR5, 0x18, URZ ;  /* 0x00000018050778a4 */ /* 0x002fc4000f8e02ff */
[----:B------:R-:W-:Y:S02]  /*02b0*/  USHF.L.U32 UR8, UR5, 0x4, URZ ;  /* 0x0000000405087899 */ /* 0x000fe400080006ff */
[----:B------:R-:W-:Y:S02]  /*02c0*/  USHF.L.U32 UR4, UR5, 0x3, URZ ;  /* 0x0000000305047899 */ /* 0x000fe400080006ff */
[----:B------:R-:W-:Y:S02]  /*02d0*/  IMAD.U32 R18, RZ, RZ, UR7 ;  /* 0x00000007ff127e24 */ /* 0x000fe4000f8e00ff */
[----:B------:R-:W-:Y:S02]  /*02e0*/  MOV R16, UR8 ;  /* 0x0000000800107c02 */ /* 0x000fe40008000f00 */
[----:B------:R-:W-:-:S07]  /*02f0*/  IMAD.U32 R0, RZ, RZ, UR4 ;  /* 0x00000004ff007e24 */ /* 0x000fce000f8e00ff */
.L_x_8:
[----:B------:R-:W1:Y:S01]  /*0300*/  LDC.64 R6, c[0x0][0x398] ;  /* 0x0000e600ff067b82 */ /* 0x000e620000000a00 */
[C---:B------:R-:W-:Y:S01]  /*0310*/  IADD3 R20, PT, PT, R2.reuse, -0x10, RZ ;  /* 0xfffffff002147810 */ /* 0x040fe20007ffe0ff */
[C---:B------:R-:W-:Y:S01]  /*0320*/  VIADD R22, R2.reuse, 0xfffffff8 ;  /* 0xfffffff802167836 */ /* 0x040fe20000000000 */
[----:B------:R-:W-:Y:S02]  /*0330*/  IADD3 R24, PT, PT, R2, 0x8, RZ ;  /* 0x0000000802187810 */ /* 0x000fe40007ffe0ff */
[----:B------:R-:W-:-:S03]  /*0340*/  SHF.R.S32.HI R21, RZ, 0x1f, R17 ;  /* 0x0000001fff157819 */ /* 0x000fc60000011411 */
[----:B------:R-:W4:Y:S01]  /*0350*/  LDC R3, c[0x0][0x3a0] ;  /* 0x0000e800ff037b82 */ /* 0x000f220000000800 */
[-C--:B-1----:R-:W-:Y:S02]  /*0360*/  ISETP.GE.AND P2, PT, R20, R7.reuse, PT ;  /* 0x000000071400720c */ /* 0x082fe40003f46270 */
[----:B------:R-:W-:Y:S02]  /*0370*/  IADD3 R20, P4, PT, R17, R20, RZ ;  /* 0x0000001411147210 */ /* 0x000fe40007f9e0ff */
[----:B------:R-:W-:Y:S02]  /*0380*/  ISETP.GE.OR P2, PT, R25, R6, P2 ;  /* 0x000000061900720c */ /* 0x000fe40001746670 */
[----:B------:R-:W-:Y:S01]  /*0390*/  ISETP.GE.AND P3, PT, R22, R7, PT ;  /* 0x000000071600720c */ /* 0x000fe20003f66270 */
[----:B------:R-:W-:Y:S01]  /*03a0*/  IMAD.X R21, RZ, RZ, R21, P4 ;  /* 0x000000ffff157224 */ /* 0x000fe200020e0615 */
[----:B----4-:R-:W-:Y:S02]  /*03b0*/  ISETP.GE.OR P2, PT, R19, R3, P2 ;  /* 0x000000031300720c */ /* 0x010fe40001746670 */
[----:B------:R-:W-:-:S02]  /*03c0*/  ISETP.GE.AND P0, PT, R2, R7, PT ;  /* 0x000000070200720c */ /* 0x000fc40003f06270 */
[----:B------:R-:W-:Y:S02]  /*03d0*/  ISETP.GE.AND P1, PT, R24, R7, PT ;  /* 0x000000071800720c */ /* 0x000fe40003f26270 */
[CC--:B------:R-:W-:Y:S02]  /*03e0*/  ISETP.GE.OR P3, PT, R25.reuse, R6.reuse, P3 ;  /* 0x000000061900720c */ /* 0x0c0fe40001f66670 */
[CC--:B------:R-:W-:Y:S02]  /*03f0*/  ISETP.GE.OR P0, PT, R25.reuse, R6.reuse, P0 ;  /* 0x000000061900720c */ /* 0x0c0fe40000706670 */
[----:B------:R-:W-:Y:S02]  /*0400*/  ISETP.GE.OR P1, PT, R25, R6, P1 ;  /* 0x000000061900720c */ /* 0x000fe40000f26670 */
[----:B---3--:R-:W-:Y:S02]  /*0410*/  LEA R26, P4, R20, UR12, 0x2 ;  /* 0x0000000c141a7c11 */ /* 0x008fe4000f8810ff */
[----:B------:R-:W-:-:S02]  /*0420*/  ISETP.GE.OR P3, PT, R19, R3, P3 ;  /* 0x000000031300720c */ /* 0x000fc40001f66670 */
[CC--:B------:R-:W-:Y:S02]  /*0430*/  ISETP.GE.OR P0, PT, R19.reuse, R3.reuse, P0 ;  /* 0x000000031300720c */ /* 0x0c0fe40000706670 */
[----:B------:R-:W-:Y:S02]  /*0440*/  ISETP.GE.OR P1, PT, R19, R3, P1 ;  /* 0x000000031300720c */ /* 0x000fe40000f26670 */
[----:B------:R-:W-:Y:S01]  /*0450*/  LEA.HI.X R27, R20, UR13, R21, 0x2, P4 ;  /* 0x0000000d141b7c11 */ /* 0x000fe2000a0f1415 */
[----:B------:R-:W-:Y:S10]  /*0460*/  @P2 BRA `(.L_x_4) ;  /* 0x00000000009c2947 */ /* 0x000ff40003800000 */
[----:B------:R-:W1:Y:S01]  /*0470*/  S2R R33, SR_LANEID ;  /* 0x0000000000217919 */ /* 0x000e620000000000 */
[----:B------:R-:W-:-:S04]  /*0480*/  IADD3 R20, P2, PT, R19, R4, RZ ;  /* 0x0000000413147210 */ /* 0x000fc80007f5e0ff */
[----:B------:R-:W-:Y:S02]  /*0490*/  LEA.HI.X.SX32 R21, R4, RZ, 0x1, P2 ;  /* 0x000000ff04157211 */ /* 0x000fe400010f0eff */
[----:B--2---:R-:W-:-:S04]  /*04a0*/  LEA R28, P2, R20, UR14, 0x2 ;  /* 0x0000000e141c7c11 */ /* 0x004fc8000f8410ff */
[----:B------:R-:W-:Y:S02]  /*04b0*/  LEA.HI.X R29, R20, UR15, R21, 0x2, P2 ;  /* 0x0000000f141d7c11 */ /* 0x000fe400090f1415 */
[----:B-1----:R-:W-:Y:S02]  /*04c0*/  SHF.R.U32.HI R6, RZ, 0x2, R33 ;  /* 0x00000002ff067819 */ /* 0x002fe40000011621 */
[----:B------:R-:W-:Y:S02]  /*04d0*/  LOP3.LUT R33, R33, 0x3, RZ, 0xc0, !PT ;  /* 0x0000000321217812 */ /* 0x000fe400078ec0ff */
[----:B------:R-:W-:-:S03]  /*04e0*/  IADD3 R32, PT, PT, R6, 0x8, RZ ;  /* 0x0000000806207810 */ /* 0x000fc60007ffe0ff */
[--C-:B------:R-:W-:Y:S02]  /*04f0*/  IMAD R23, R6, R7, R33.reuse ;  /* 0x0000000706177224 */ /* 0x100fe400078e0221 */
[CC--:B------:R-:W-:Y:S02]  /*0500*/  IMAD R35, R33.reuse, R3.reuse, R6 ;  /* 0x0000000321237224 */ /* 0x0c0fe400078e0206 */
[----:B------:R-:W-:Y:S02]  /*0510*/  IMAD R21, R33, R3, R32 ;  /* 0x0000000321157224 */ /* 0x000fe400078e0220 */
[----:B------:R-:W-:Y:S02]  /*0520*/  IMAD R37, R32, R7, R33 ;  /* 0x0000000720257224 */ /* 0x000fe400078e0221 */
[----:B------:R-:W-:-:S04]  /*0530*/  IMAD.WIDE R22, R23, 0x4, R26 ;  /* 0x0000000417167825 */ /* 0x000fc800078e021a */
[--C-:B------:R-:W-:Y:S02]  /*0540*/  IMAD.WIDE R34, R35, 0x4, R28.reuse ;  /* 0x0000000423227825 */ /* 0x100fe400078e021c */
[----:B------:R-:W2:Y:S02]  /*0550*/  LD.E R22, desc[UR10][R22.64] ;  /* 0x0000000a16167980 */ /* 0x000ea4000c101900 */
[----:B------:R-:W-:Y:S02]  /*0560*/  IMAD.WIDE R20, R21, 0x4, R28 ;  /* 0x0000000415147825 */ /* 0x000fe400078e021c */
[----:B------:R-:W2:Y:S02]  /*0570*/  LD.E R34, desc[UR10][R34.64] ;  /* 0x0000000a22227980 */ /* 0x000ea4000c101900 */
[----:B------:R-:W-:Y:S02]  /*0580*/  IMAD.WIDE R36, R37, 0x4, R26 ;  /* 0x0000000425247825 */ /* 0x000fe400078e021a */
[----:B------:R1:W3:Y:S02]  /*0590*/  LD.E R24, desc[UR10][R20.64] ;  /* 0x0000000a14187980 */ /* 0x0002e4000c101900 */
[----:B------:R-:W-:-:S02]  /*05a0*/  VIADD R33, R33, 0x4 ;  /* 0x0000000421217836 */ /* 0x000fc40000000000 */
[----:B------:R-:W2:Y:S02]  /*05b0*/  LD.E R23, desc[UR10][R36.64] ;  /* 0x0000000a24177980 */ /* 0x000ea4000c101900 */
[----:B------:R-:W-:Y:S02]  /*05c0*/  IMAD R31, R6, R7, R33 ;  /* 0x00000007061f7224 */ /* 0x000fe400078e0221 */
[----:B------:R-:W-:Y:S02]  /*05d0*/  IMAD R6, R33, R3, R6 ;  /* 0x0000000321067224 */ /* 0x000fe400078e0206 */
[----:B------:R-:W-:-:S04]  /*05e0*/  IMAD.WIDE R30, R31, 0x4, R26 ;  /* 0x000000041f1e7825 */ /* 0x000fc800078e021a */
[----:B-1----:R-:W-:Y:S01]  /*05f0*/  IMAD R21, R33, R3, R32 ;  /* 0x0000000321157224 */ /* 0x002fe200078e0220 */
[----:B------:R1:W4:Y:S01]  /*0600*/  LD.E R20, desc[UR10][R30.64] ;  /* 0x0000000a1e147980 */ /* 0x000322000c101900 */
[----:B------:R-:W-:Y:S02]  /*0610*/  IMAD R35, R32, R7, R33 ;  /* 0x0000000720237224 */ /* 0x000fe400078e0221 */
[----:B------:R-:W-:-:S04]  /*0620*/  IMAD.WIDE R32, R6, 0x4, R28 ;  /* 0x0000000406207825 */ /* 0x000fc800078e021c */
[----:B------:R-:W-:Y:S01]  /*0630*/  IMAD.WIDE R28, R21, 0x4, R28 ;  /* 0x00000004151c7825 */ /* 0x000fe200078e021c */
[----:B------:R-:W4:Y:S03]  /*0640*/  LD.E R6, desc[UR10][R32.64] ;  /* 0x0000000a20067980 */ /* 0x000f26000c101900 */
[----:B-1----:R-:W-:Y:S02]  /*0650*/  IMAD.WIDE R30, R35, 0x4, R26 ;  /* 0x00000004231e7825 */ /* 0x002fe400078e021a */
[----:B------:R-:W5:Y:S04]  /*0660*/  LD.E R28, desc[UR10][R28.64] ;  /* 0x0000000a1c1c7980 */ /* 0x000f68000c101900 */
[----:B------:R-:W4:Y:S01]  /*0670*/  LD.E R21, desc[UR10][R30.64] ;  /* 0x0000000a1e157980 */ /* 0x000f22000c101900 */
[----:B------:R-:W-:Y:S05]  /*0680*/  WARPSYNC.ALL ;  /* 0x0000000000007948 */ /* 0x000fea0003800000 */
[C---:B--2---:R-:W-:Y:S08]  /*0690*/  HMMA.1684.F32.TF32 R12, R22.reuse, R34, R12 ;  /* 0x00000022160c723c */ /* 0x044ff0000008500c */
[----:B---3--:R-:W-:-:S12]  /*06a0*/  HMMA.1684.F32.TF32 R8, R22, R24, R8 ;  /* 0x000000181608723c */ /* 0x008fd80000085008 */
[C---:B----4-:R-:W-:Y:S08]  /*06b0*/  HMMA.1684.F32.TF32 R12, R20.reuse, R6, R12 ;  /* 0x00000006140c723c */ /* 0x050ff0000008500c */
[----:B-----5:R-:W-:-:S15]  /*06c0*/  HMMA.1684.F32.TF32 R8, R20, R28, R8 ;  /* 0x0000001c1408723c */ /* 0x020fde0000085008 */
[----:B------:R-:W-:-:S05]  /*06d0*/  NOP ;  /* 0x0000000000007918 */ /* 0x000fca0000000000 */
.L_x_4:
[----:B------:R-:W-:Y:S05]  /*06e0*/  @P3 BRA `(.L_x_5) ;  /* 0x0000000000a43947 */ /* 0x000fea0003800000 */
[----:B------:R-:W1:Y:S01]  /*06f0*/  S2R R20, SR_LANEID ;  /* 0x0000000000147919 */ /* 0x000e620000000000 */
[----:B------:R-:W-:Y:S02]  /*0700*/  IADD3 R6, P3, PT, R19, R0, RZ ;  /* 0x0000000013067210 */ /* 0x000fe40007f7e0ff */
[----:B------:R-:W-:Y:S02]  /*0710*/  IADD3 R30, P2, PT, R26, 0x20, RZ ;  /* 0x000000201a1e7810 */ /* 0x000fe40007f5e0ff */
[----:B------:R-:W-:Y:S02]  /*0720*/  LEA.HI.X.SX32 R21, R0, RZ, 0x1, P3 ;  /* 0x000000ff00157211 */ /* 0x000fe400018f0eff */
[C---:B--2---:R-:W-:Y:S02]  /*0730*/  LEA R28, P3, R6.reuse, UR14, 0x2 ;  /* 0x0000000e061c7c11 */ /* 0x044fe4000f8610ff */
[----:B------:R-:W-:Y:S02]  /*0740*/  IADD3.X R31, PT, PT, RZ, R27, RZ, P2, !PT ;  /* 0x0000001bff1f7210 */ /* 0x000fe400017fe4ff */
[----:B------:R-:W-:-:S02]  /*0750*/  LEA.HI.X R29, R6, UR15, R21, 0x2, P3 ;  /* 0x0000000f061d7c11 */ /* 0x000fc400098f1415 */
[----:B-1----:R-:W-:Y:S02]  /*0760*/  SHF.R.U32.HI R24, RZ, 0x2, R20 ;  /* 0x00000002ff187819 */ /* 0x002fe40000011614 */
[----:B------:R-:W-:-:S03]  /*0770*/  LOP3.LUT R20, R20, 0x3, RZ, 0xc0, !PT ;  /* 0x0000000314147812 */ /* 0x000fc600078ec0ff */
[C---:B------:R-:W-:Y:S02]  /*0780*/  VIADD R21, R24.reuse, 0x8 ;  /* 0x0000000818157836 */ /* 0x040fe40000000000 */
[----:B------:R-:W-:Y:S02]  /*0790*/  IMAD R23, R24, R7, R20 ;  /* 0x0000000718177224 */ /* 0x000fe400078e0214 */
[CC--:B------:R-:W-:Y:S02]  /*07a0*/  IMAD R33, R20.reuse, R3.reuse, R21 ;  /* 0x0000000314217224 */ /* 0x0c0fe400078e0215 */
[----:B------:R-:W-:Y:S02]  /*07b0*/  IMAD R37, R20, R3, R24 ;  /* 0x0000000314257224 */ /* 0x000fe400078e0218 */
[----:B------:R-:W-:Y:S02]  /*07c0*/  IMAD R35, R21, R7, R20 ;  /* 0x0000000715237224 */ /* 0x000fe400078e0214 */
[----:B------:R-:W-:-:S04]  /*07d0*/  IMAD.WIDE R22, R23, 0x4, R30 ;  /* 0x0000000417167825 */ /* 0x000fc800078e021e */
[--C-:B------:R-:W-:Y:S02]  /*07e0*/  IMAD.WIDE R32, R33, 0x4, R28.reuse ;  /* 0x0000000421207825 */ /* 0x100fe400078e021c */
[----:B------:R-:W2:Y:S02]  /*07f0*/  LD.E R22, desc[UR10][R22.64] ;  /* 0x0000000a16167980 */ /* 0x000ea4000c101900 */
[----:B------:R-:W-:Y:S02]  /*0800*/  IMAD.WIDE R36, R37, 0x4, R28 ;  /* 0x0000000425247825 */ /* 0x000fe400078e021c */
[----:B------:R-:W3:Y:S02]  /*0810*/  LD.E R32, desc[UR10][R32.64] ;  /* 0x0000000a20207980 */ /* 0x000ee4000c101900 */
[----:B------:R-:W-:Y:S02]  /*0820*/  IMAD.WIDE R34, R35, 0x4, R30 ;  /* 0x0000000423227825 */ /* 0x000fe400078e021e */
[----:B------:R1:W2:Y:S04]  /*0830*/  LD.E R6, desc[UR10][R36.64] ;  /* 0x0000000a24067980 */ /* 0x0002a8000c101900 */
[----:B------:R4:W2:Y:S01]  /*0840*/  LD.E R23, desc[UR10][R34.64] ;  /* 0x0000000a22177980 */ /* 0x0008a2000c101900 */
[----:B-1----:R-:W-:-:S05]  /*0850*/  IADD3 R36, PT, PT, R20, 0x4, RZ ;  /* 0x0000000414247810 */ /* 0x002fca0007ffe0ff */
[-CC-:B------:R-:W-:Y:S02]  /*0860*/  IMAD R20, R24, R7.reuse, R36.reuse ;  /* 0x0000000718147224 */ /* 0x180fe400078e0224 */
[----:B------:R-:W-:Y:S02]  /*0870*/  IMAD R37, R21, R7, R36 ;  /* 0x0000000715257224 */ /* 0x000fe400078e0224 */
[CC--:B------:R-:W-:Y:S02]  /*0880*/  IMAD R24, R36.reuse, R3.reuse, R24 ;  /* 0x0000000324187224 */ /* 0x0c0fe400078e0218 */
[----:B------:R-:W-:Y:S02]  /*0890*/  IMAD R21, R36, R3, R21 ;  /* 0x0000000324157224 */ /* 0x000fe400078e0215 */
[----:B----4-:R-:W-:-:S04]  /*08a0*/  IMAD.WIDE R34, R20, 0x4, R30 ;  /* 0x0000000414227825 */ /* 0x010fc800078e021e */
[----:B------:R-:W-:Y:S01]  /*08b0*/  IMAD.WIDE R30, R37, 0x4, R30 ;  /* 0x00000004251e7825 */ /* 0x000fe200078e021e */
[----:B------:R-:W4:Y:S03]  /*08c0*/  LD.E R20, desc[UR10][R34.64] ;  /* 0x0000000a22147980 */ /* 0x000f26000c101900 */
[----:B------:R-:W-:-:S04]  /*08d0*/  IMAD.WIDE R36, R24, 0x4, R28 ;  /* 0x0000000418247825 */ /* 0x000fc800078e021c */
[----:B------:R-:W-:Y:S01]  /*08e0*/  IMAD.WIDE R28, R21, 0x4, R28 ;  /* 0x00000004151c7825 */ /* 0x000fe200078e021c */
[----:B------:R-:W4:Y:S04]  /*08f0*/  LD.E R24, desc[UR10][R36.64] ;  /* 0x0000000a24187980 */ /* 0x000f28000c101900 */
[----:B------:R-:W4:Y:S04]  /*0900*/  LD.E R21, desc[UR10][R30.64] ;  /* 0x0000000a1e157980 */ /* 0x000f28000c101900 */
[----:B------:R-:W5:Y:S01]  /*0910*/  LD.E R28, desc[UR10][R28.64] ;  /* 0x0000000a1c1c7980 */ /* 0x000f62000c101900 */
[----:B------:R-:W-:Y:S05]  /*0920*/  WARPSYNC.ALL ;  /* 0x0000000000007948 */ /* 0x000fea0003800000 */
[C---:B--2---:R-:W-:Y:S08]  /*0930*/  HMMA.1684.F32.TF32 R12, R22.reuse, R6, R12 ;  /* 0x00000006160c723c */ /* 0x044ff0000008500c */
[----:B---3--:R-:W-:-:S12]  /*0940*/  HMMA.1684.F32.TF32 R8, R22, R32, R8 ;  /* 0x000000201608723c */ /* 0x008fd80000085008 */
[C---:B----4-:R-:W-:Y:S08]  /*0950*/  HMMA.1684.F32.TF32 R12, R20.reuse, R24, R12 ;  /* 0x00000018140c723c */ /* 0x050ff0000008500c */
[----:B-----5:R-:W-:-:S15]  /*0960*/  HMMA.1684.F32.TF32 R8, R20, R28, R8 ;  /* 0x0000001c1408723c */ /* 0x020fde0000085008 */
[----:B------:R-:W-:-:S05]  /*0970*/  NOP ;  /* 0x0000000000007918 */ /* 0x000fca0000000000 */
.L_x_5:
[----:B------:R-:W-:Y:S05]  /*0980*/  @P0 BRA `(.L_x_6) ;  /* 0x0000000000a40947 */ /* 0x000fea0003800000 */
[----:B------:R-:W1:Y:S01]  /*0990*/  S2R R20, SR_LANEID ;  /* 0x0000000000147919 */ /* 0x000e620000000000 */
[----:B------:R-:W-:Y:S02]  /*09a0*/  IADD3 R6, P2, PT, R19, R16, RZ ;  /* 0x0000001013067210 */ /* 0x000fe40007f5e0ff */
[----:B------:R-:W-:Y:S02]  /*09b0*/  IADD3 R30, P0, PT, R26, 0x40, RZ ;  /* 0x000000401a1e7810 */ /* 0x000fe40007f1e0ff */
[----:B------:R-:W-:Y:S02]  /*09c0*/  LEA.HI.X.SX32 R21, R16, RZ, 0x1, P2 ;  /* 0x000000ff10157211 */ /* 0x000fe400010f0eff */
[----:B--2---:R-:W-:Y:S01]  /*09d0*/  LEA R28, P2, R6, UR14, 0x2 ;  /* 0x0000000e061c7c11 */ /* 0x004fe2000f8410ff */
[----:B------:R-:W-:-:S03]  /*09e0*/  IMAD.X R31, RZ, RZ, R27, P0 ;  /* 0x000000ffff1f7224 */ /* 0x000fc600000e061b */
[----:B------:R-:W-:Y:S02]  /*09f0*/  LEA.HI.X R29, R6, UR15, R21, 0x2, P2 ;  /* 0x0000000f061d7c11 */ /* 0x000fe400090f1415 */
[----:B-1----:R-:W-:Y:S02]  /*0a00*/  SHF.R.U32.HI R24, RZ, 0x2, R20 ;  /* 0x00000002ff187819 */ /* 0x002fe40000011614 */
[----:B------:R-:W-:Y:S02]  /*0a10*/  LOP3.LUT R20, R20, 0x3, RZ, 0xc0, !PT ;  /* 0x0000000314147812 */ /* 0x000fe400078ec0ff */
[----:B------:R-:W-:-:S03]  /*0a20*/  IADD3 R21, PT, PT, R24, 0x8, RZ ;  /* 0x0000000818157810 */ /* 0x000fc60007ffe0ff */
        /* <DEDUP_REMOVED lines=12> */
[----:B-1----:R-:W-:-:S04]  /*0af0*/  VIADD R36, R20, 0x4 ;  /* 0x0000000414247836 */ /* 0x002fc80000000000 */
        /* <DEDUP_REMOVED lines=18> */
.L_x_6:
[----:B------:R-:W-:Y:S05]  /*0c20*/  @P1 BRA `(.L_x_7) ;  /* 0x0000000000a41947 */ /* 0x000fea0003800000 */
[----:B------:R-:W1:Y:S01]  /*0c30*/  S2R R35, SR_LANEID ;  /* 0x0000000000237919 */ /* 0x000e620000000000 */
[----:B------:R-:W-:-:S04]  /*0c40*/  IADD3 R20, P0, PT, R19, R18, RZ ;  /* 0x0000001213147210 */ /* 0x000fc80007f1e0ff */
[----:B------:R-:W-:Y:S02]  /*0c50*/  LEA.HI.X.SX32 R21, R18, RZ, 0x1, P0 ;  /* 0x000000ff12157211 */ /* 0x000fe400000f0eff */
[----:B--2---:R-:W-:-:S04]  /*0c60*/  LEA R22, P0, R20, UR14, 0x2 ;  /* 0x0000000e14167c11 */ /* 0x004fc8000f8010ff */
[----:B------:R-:W-:Y:S02]  /*0c70*/  LEA.HI.X R23, R20, UR15, R21, 0x2, P0 ;  /* 0x0000000f14177c11 */ /* 0x000fe400080f1415 */
[----:B------:R-:W-:-:S05]  /*0c80*/  IADD3 R30, P0, PT, R26, 0x60, RZ ;  /* 0x000000601a1e7810 */ /* 0x000fca0007f1e0ff */
[----:B------:R-:W-:Y:S01]  /*0c90*/  IMAD.X R31, RZ, RZ, R27, P0 ;  /* 0x000000ffff1f7224 */ /* 0x000fe200000e061b */
[----:B-1----:R-:W-:Y:S02]  /*0ca0*/  SHF.R.U32.HI R6, RZ, 0x2, R35 ;  /* 0x00000002ff067819 */ /* 0x002fe40000011623 */
[----:B------:R-:W-:Y:S02]  /*0cb0*/  LOP3.LUT R35, R35, 0x3, RZ, 0xc0, !PT ;  /* 0x0000000323237812 */ /* 0x000fe400078ec0ff */
[----:B------:R-:W-:-:S03]  /*0cc0*/  IADD3 R34, PT, PT, R6, 0x8, RZ ;  /* 0x0000000806227810 */ /* 0x000fc60007ffe0ff */
[CC--:B------:R-:W-:Y:S02]  /*0cd0*/  IMAD R37, R35.reuse, R3.reuse, R6 ;  /* 0x0000000323257224 */ /* 0x0c0fe400078e0206 */
[----:B------:R-:W-:Y:S02]  /*0ce0*/  IMAD R27, R35, R3, R34 ;  /* 0x00000003231b7224 */ /* 0x000fe400078e0222 */
[-CC-:B------:R-:W-:Y:S02]  /*0cf0*/  IMAD R33, R6, R7.reuse, R35.reuse ;  /* 0x0000000706217224 */ /* 0x180fe400078e0223 */
[----:B------:R-:W-:Y:S02]  /*0d00*/  IMAD R29, R34, R7, R35 ;  /* 0x00000007221d7224 */ /* 0x000fe400078e0223 */
[----:B------:R-:W-:-:S04]  /*0d10*/  IMAD.WIDE R26, R27, 0x4, R22 ;  /* 0x000000041b1a7825 */ /* 0x000fc800078e0216 */
[----:B------:R-:W-:Y:S02]  /*0d20*/  IMAD.WIDE R36, R37, 0x4, R22 ;  /* 0x0000000425247825 */ /* 0x000fe400078e0216 */
[----:B------:R-:W2:Y:S02]  /*0d30*/  LD.E R26, desc[UR10][R26.64] ;  /* 0x0000000a1a1a7980 */ /* 0x000ea4000c101900 */
[--C-:B------:R-:W-:Y:S02]  /*0d40*/  IMAD.WIDE R32, R33, 0x4, R30.reuse ;  /* 0x0000000421207825 */ /* 0x100fe400078e021e */
[----:B------:R1:W3:Y:S02]  /*0d50*/  LD.E R24, desc[UR10][R36.64] ;  /* 0x0000000a24187980 */ /* 0x0002e4000c101900 */
[----:B------:R-:W-:Y:S02]  /*0d60*/  IMAD.WIDE R28, R29, 0x4, R30 ;  /* 0x000000041d1c7825 */ /* 0x000fe400078e021e */
[----:B------:R4:W3:Y:S04]  /*0d70*/  LD.E R20, desc[UR10][R32.64] ;  /* 0x0000000a20147980 */ /* 0x0008e8000c101900 */
[----:B------:R-:W3:Y:S01]  /*0d80*/  LD.E R21, desc[UR10][R28.64] ;  /* 0x0000000a1c157980 */ /* 0x000ee2000c101900 */
[----:B------:R-:W-:-:S05]  /*0d90*/  IADD3 R35, PT, PT, R35, 0x4, RZ ;  /* 0x0000000423237810 */ /* 0x000fca0007ffe0ff */
[C---:B-1----:R-:W-:Y:S02]  /*0da0*/  IMAD R37, R35.reuse, R3, R6 ;  /* 0x0000000323257224 */ /* 0x042fe400078e0206 */
[--C-:B------:R-:W-:Y:S02]  /*0db0*/  IMAD R6, R6, R7, R35.reuse ;  /* 0x0000000706067224 */ /* 0x100fe400078e0223 */
[----:B----4-:R-:W-:Y:S02]  /*0dc0*/  IMAD R33, R35, R3, R34 ;  /* 0x0000000323217224 */ /* 0x010fe400078e0222 */
[----:B------:R-:W-:Y:S02]  /*0dd0*/  IMAD R7, R34, R7, R35 ;  /* 0x0000000722077224 */ /* 0x000fe400078e0223 */
[----:B------:R-:W-:-:S04]  /*0de0*/  IMAD.WIDE R34, R6, 0x4, R30 ;  /* 0x0000000406227825 */ /* 0x000fc800078e021e */
[--C-:B------:R-:W-:Y:S01]  /*0df0*/  IMAD.WIDE R32, R33, 0x4, R22.reuse ;  /* 0x0000000421207825 */ /* 0x100fe200078e0216 */
[----:B------:R-:W4:Y:S03]  /*0e00*/  LD.E R6, desc[UR10][R34.64] ;  /* 0x0000000a22067980 */ /* 0x000f26000c101900 */
[----:B------:R-:W-:Y:S02]  /*0e10*/  IMAD.WIDE R36, R37, 0x4, R22 ;  /* 0x0000000425247825 */ /* 0x000fe400078e0216 */
[----:B------:R-:W5:Y:S02]  /*0e20*/  LD.E R32, desc[UR10][R32.64] ;  /* 0x0000000a20207980 */ /* 0x000f64000c101900 */
[----:B------:R-:W-:Y:S02]  /*0e30*/  IMAD.WIDE R30, R7, 0x4, R30 ;  /* 0x00000004071e7825 */ /* 0x000fe400078e021e */
[----:B------:R-:W4:Y:S04]  /*0e40*/  LD.E R22, desc[UR10][R36.64] ;  /* 0x0000000a24167980 */ /* 0x000f28000c101900 */
[----:B------:R-:W4:Y:S01]  /*0e50*/  LD.E R7, desc[UR10][R30.64] ;  /* 0x0000000a1e077980 */ /* 0x000f22000c101900 */
[----:B------:R-:W-:Y:S05]  /*0e60*/  WARPSYNC.ALL ;  /* 0x0000000000007948 */ /* 0x000fea0003800000 */
[C---:B---3--:R-:W-:Y:S08]  /*0e70*/  HMMA.1684.F32.TF32 R12, R20.reuse, R24, R12 ;  /* 0x00000018140c723c */ /* 0x048ff0000008500c */
[----:B--2---:R-:W-:-:S12]  /*0e80*/  HMMA.1684.F32.TF32 R8, R20, R26, R8 ;  /* 0x0000001a1408723c */ /* 0x004fd80000085008 */
[C---:B----4-:R-:W-:Y:S08]  /*0e90*/  HMMA.1684.F32.TF32 R12, R6.reuse, R22, R12 ;  /* 0x00000016060c723c */ /* 0x050ff0000008500c */
[----:B-----5:R-:W-:-:S15]  /*0ea0*/  HMMA.1684.F32.TF32 R8, R6, R32, R8 ;  /* 0x000000200608723c */ /* 0x020fde0000085008 */
[----:B------:R-:W-:-:S05]  /*0eb0*/  NOP ;  /* 0x0000000000007918 */ /* 0x000fca0000000000 */
.L_x_7:
[----:B------:R-:W-:Y:S01]  /*0ec0*/  VIADD R5, R5, 0x4 ;  /* 0x0000000405057836 */ /* 0x000fe20000000000 */
[C---:B------:R-:W-:Y:S01]  /*0ed0*/  LEA R18, R3.reuse, R18, 0x5 ;  /* 0x0000001203127211 */ /* 0x040fe200078e28ff */
[C---:B------:R-:W-:Y:S01]  /*0ee0*/  IMAD R16, R3.reuse, 0x20, R16 ;  /* 0x0000002003107824 */ /* 0x040fe200078e0210 */
[C---:B------:R-:W-:Y:S01]  /*0ef0*/  LEA R0, R3.reuse, R0, 0x5 ;  /* 0x0000000003007211 */ /* 0x040fe200078e28ff */
[----:B------:R-:W-:Y:S01]  /*0f00*/  IMAD R4, R3, 0x20, R4 ;  /* 0x0000002003047824 */ /* 0x000fe200078e0204 */
[----:B------:R-:W-:Y:S02]  /*0f10*/  ISETP.NE.AND P0, PT, R5, RZ, PT ;  /* 0x000000ff0500720c */ /* 0x000fe40003f05270 */
[----:B------:R-:W-:-:S11]  /*0f20*/  IADD3 R2, PT, PT, R2, 0x20, RZ ;  /* 0x0000002002027810 */ /* 0x000fd60007ffe0ff */
[----:B------:R-:W-:Y:S05]  /*0f30*/  @P0 BRA `(.L_x_8) ;  /* 0xfffffff000f00947 */ /* 0x000fea000383ffff */
[----:B0-2---:R-:W-:Y:S05]  /*0f40*/  BSYNC.RECONVERGENT B0 ;  /* 0x0000000000007941 */ /* 0x005fea0003800200 */
.L_x_3:
[----:B------:R-:W0:Y:S02]  /*0f50*/  LDCU UR4, c[0x0][0x39c] ;  /* 0x00007380ff0477ac */ /* 0x000e240008000800 */
[----:B0-----:R-:W-:-:S04]  /*0f60*/  UIADD3 UR4, UPT, UPT, UR4, 0x7, URZ ;  /* 0x0000000704047890 */ /* 0x001fc8000fffe0ff */
[----:B------:R-:W-:-:S04]  /*0f70*/  USHF.R.U32.HI UR4, URZ, 0x3, UR4 ;  /* 0x00000003ff047899 */ /* 0x000fc80008011604 */
[----:B------:R-:W-:-:S06]  /*0f80*/  ULOP3.LUT UR4, UR4, 0xffffffc, URZ, 0xc0, !UPT ;  /* 0x0ffffffc04047892 */ /* 0x000fcc000f8ec0ff */
[----:B------:R-:W-:-:S07]  /*0f90*/  IMAD.U32 R5, RZ, RZ, UR4 ;  /* 0x00000004ff057e24 */ /* 0x000fce000f8e00ff */
.L_x_2:
[----:B------:R-:W1:Y:S01]  /*0fa0*/  LDCU UR4, c[0x0][0x39c] ;  /* 0x00007380ff0477ac */ /* 0x000e620008000800 */
[----:B------:R-:W-:Y:S01]  /*0fb0*/  BSSY.RECONVERGENT B0, `(.L_x_1) ;  /* 0x0000049000007945 */ /* 0x000fe20003800200 */
[----:B-1----:R-:W-:-:S04]  /*0fc0*/  UIADD3 UR4, UPT, UPT, UR4, 0x7, URZ ;  /* 0x0000000704047890 */ /* 0x002fc8000fffe0ff */
[----:B------:R-:W-:-:S04]  /*0fd0*/  USHF.R.U32.HI UR4, URZ, 0x3, UR4 ;  /* 0x00000003ff047899 */ /* 0x000fc80008011604 */
[----:B------:R-:W-:-:S04]  /*0fe0*/  ULOP3.LUT UR4, UR4, 0x3, URZ, 0xc0, !UPT ;  /* 0x0000000304047892 */ /* 0x000fc8000f8ec0ff */
[----:B------:R-:W-:-:S09]  /*0ff0*/  UISETP.NE.AND UP0, UPT, UR4, URZ, UPT ;  /* 0x000000ff0400728c */ /* 0x000fd2000bf05270 */
[----:B------:R-:W-:Y:S05]  /*1000*/  BRA.U !UP0, `(.L_x_9) ;  /* 0x00000005080c7547 */ /* 0x000fea000b800000 */
[----:B------:R-:W1:Y:S01]  /*1010*/  LDCU UR5, c[0x0][0x3a0] ;  /* 0x00007400ff0577ac */ /* 0x000e620008000800 */
[----:B------:R-:W-:Y:S01]  /*1020*/  SHF.R.S32.HI R2, RZ, 0x1f, R17 ;  /* 0x0000001fff027819 */ /* 0x000fe20000011411 */
[----:B------:R-:W-:Y:S01]  /*1030*/  IMAD.SHL.U32 R0, R5, 0x8, RZ ;  /* 0x0000000805007824 */ /* 0x000fe200078e00ff */
[----:B------:R-:W2:Y:S02]  /*1040*/  LDCU.64 UR6, c[0x0][0x380] ;  /* 0x00007000ff0677ac */ /* 0x000ea40008000a00 */
[C---:B------:R-:W-:Y:S02]  /*1050*/  SHF.L.U64.HI R3, R17.reuse, 0x2, R2 ;  /* 0x0000000211037819 */ /* 0x040fe40000010202 */
[----:B------:R-:W-:Y:S01]  /*1060*/  SHF.L.U32 R2, R17, 0x2, RZ ;  /* 0x0000000211027819 */ /* 0x000fe200000006ff */
[----:B------:R-:W-:-:S04]  /*1070*/  UIADD3 UR4, UPT, UPT, -UR4, URZ, URZ ;  /* 0x000000ff04047290 */ /* 0x000fc8000fffe1ff */
[----:B------:R-:W-:-:S04]  /*1080*/  IMAD.WIDE.U32 R2, R5, 0x20, R2 ;  /* 0x0000002005027825 */ /* 0x000fc800078e0002 */
[----:B-1----:R-:W-:Y:S01]  /*1090*/  IMAD R4, R5, UR5, RZ ;  /* 0x0000000505047c24 */ /* 0x002fe2000f8e02ff */
[----:B--2---:R-:W-:Y:S02]  /*10a0*/  IADD3 R6, P0, PT, R2, UR6, RZ ;  /* 0x0000000602067c10 */ /* 0x004fe4000ff1e0ff */
[----:B------:R-:W-:Y:S02]  /*10b0*/  MOV R2, UR4 ;  /* 0x0000000400027c02 */ /* 0x000fe40008000f00 */
[----:B------:R-:W-:Y:S02]  /*10c0*/  IADD3.X R7, PT, PT, R3, UR7, RZ, P0, !PT ;  /* 0x0000000703077c10 */ /* 0x000fe400087fe4ff */
[----:B------:R-:W-:-:S07]  /*10d0*/  SHF.L.U32 R4, R4, 0x3, RZ ;  /* 0x0000000304047819 */ /* 0x000fce00000006ff */
.L_x_11:
[----:B------:R-:W1:Y:S01]  /*10e0*/  LDC.64 R22, c[0x0][0x398] ;  /* 0x0000e600ff167b82 */ /* 0x000e620000000a00 */
[----:B------:R-:W-:Y:S01]  /*10f0*/  MOV R16, R6 ;  /* 0x0000000600107202 */ /* 0x000fe20000000f00 */
[----:B------:R-:W-:Y:S01]  /*1100*/  VIADD R2, R2, 0x1 ;  /* 0x0000000102027836 */ /* 0x000fe20000000000 */
[----:B------:R-:W-:Y:S02]  /*1110*/  MOV R17, R7 ;  /* 0x0000000700117202 */ /* 0x000fe40000000f00 */
[----:B------:R-:W-:Y:S02]  /*1120*/  IADD3 R6, P1, PT, R16, 0x20, RZ ;  /* 0x0000002010067810 */ /* 0x000fe40007f3e0ff */
[----:B------:R-:W-:Y:S01]  /*1130*/  ISETP.NE.AND P2, PT, R2, RZ, PT ;  /* 0x000000ff0200720c */ /* 0x000fe20003f45270 */
[----:B------:R-:W2:Y:S02]  /*1140*/  LDC R3, c[0x0][0x3a0] ;  /* 0x0000e800ff037b82 */ /* 0x000ea40000000800 */
[----:B------:R-:W-:Y:S01]  /*1150*/  IMAD.X R7, RZ, RZ, R17, P1 ;  /* 0x000000ffff077224 */ /* 0x000fe200008e0611 */
[----:B-1----:R-:W-:-:S04]  /*1160*/  ISETP.GE.AND P0, PT, R0, R23, PT ;  /* 0x000000170000720c */ /* 0x002fc80003f06270 */
[----:B------:R-:W-:-:S04]  /*1170*/  ISETP.GE.OR P0, PT, R25, R22, P0 ;  /* 0x000000161900720c */ /* 0x000fc80000706670 */
[----:B--2---:R-:W-:-:S13]  /*1180*/  ISETP.GE.OR P0, PT, R19, R3, P0 ;  /* 0x000000031300720c */ /* 0x004fda0000706670 */
[----:B------:R-:W-:Y:S05]  /*1190*/  @P0 BRA `(.L_x_10) ;  /* 0x00000000009c0947 */ /* 0x000fea0003800000 */
[----:B------:R-:W1:Y:S01]  /*11a0*/  S2R R24, SR_LANEID ;  /* 0x0000000000187919 */ /* 0x000e620000000000 */
[----:B------:R-:W-:-:S04]  /*11b0*/  IADD3 R5, P0, PT, R19, R4, RZ ;  /* 0x0000000413057210 */ /* 0x000fc80007f1e0ff */
[----:B------:R-:W-:Y:S02]  /*11c0*/  LEA.HI.X.SX32 R18, R4, RZ, 0x1, P0 ;  /* 0x000000ff04127211 */ /* 0x000fe400000f0eff */
[----:B0-----:R-:W-:-:S04]  /*11d0*/  LEA R26, P0, R5, UR16, 0x2 ;  /* 0x00000010051a7c11 */ /* 0x001fc8000f8010ff */
[----:B------:R-:W-:Y:S02]  /*11e0*/  LEA.HI.X R27, R5, UR17, R18, 0x2, P0 ;  /* 0x00000011051b7c11 */ /* 0x000fe400080f1412 */
[----:B-1----:R-:W-:Y:S02]  /*11f0*/  SHF.R.U32.HI R22, RZ, 0x2, R24 ;  /* 0x00000002ff167819 */ /* 0x002fe40000011618 */
[----:B------:R-:W-:Y:S02]  /*1200*/  LOP3.LUT R24, R24, 0x3, RZ, 0xc0, !PT ;  /* 0x0000000318187812 */ /* 0x000fe400078ec0ff */
[----:B------:R-:W-:-:S03]  /*1210*/  IADD3 R30, PT, PT, R22, 0x8, RZ ;  /* 0x00000008161e7810 */ /* 0x000fc60007ffe0ff */
[----:B------:R-:W-:Y:S02]  /*1220*/  IMAD R37, R22, R23, R24 ;  /* 0x0000001716257224 */ /* 0x000fe400078e0218 */
[----:B------:R-:W-:Y:S02]  /*1230*/  IMAD R29, R24, R3, R22 ;  /* 0x00000003181d7224 */ /* 0x000fe400078e0216 */
[----:B------:R-:W-:Y:S02]  /*1240*/  IMAD R35, R30, R23, R24 ;  /* 0x000000171e237224 */ /* 0x000fe400078e0218 */
[----:B------:R-:W-:Y:S02]  /*1250*/  IMAD R33, R24, R3, R30 ;  /* 0x0000000318217224 */ /* 0x000fe400078e021e */
[----:B------:R-:W-:-:S04]  /*1260*/  IMAD.WIDE R28, R29, 0x4, R26 ;  /* 0x000000041d1c7825 */ /* 0x000fc800078e021a */
[--C-:B------:R-:W-:Y:S01]  /*1270*/  IMAD.WIDE R36, R37, 0x4, R16.reuse ;  /* 0x0000000425247825 */ /* 0x100fe200078e0210 */
[----:B------:R0:W2:Y:S03]  /*1280*/  LD.E R18, desc[UR10][R28.64] ;  /* 0x0000000a1c127980 */ /* 0x0000a6000c101900 */
[----:B------:R-:W-:Y:S01]  /*1290*/  IMAD.WIDE R34, R35, 0x4, R16 ;  /* 0x0000000423227825 */ /* 0x000fe200078e0210 */
[----:B------:R-:W2:Y:S03]  /*12a0*/  LD.E R20, desc[UR10][R36.64] ;  /* 0x0000000a24147980 */ /* 0x000ea6000c101900 */
[----:B------:R-:W-:Y:S01]  /*12b0*/  IMAD.WIDE R32, R33, 0x4, R26 ;  /* 0x0000000421207825 */ /* 0x000fe200078e021a */
[----:B------:R-:W2:Y:S01]  /*12c0*/  LD.E R21, desc[UR10][R34.64] ;  /* 0x0000000a22157980 */ /* 0x000ea2000c101900 */
[----:B------:R-:W-:-:S03]  /*12d0*/  IADD3 R24, PT, PT, R24, 0x4, RZ ;  /* 0x0000000418187810 */ /* 0x000fc60007ffe0ff */
[----:B------:R-:W3:Y:S02]  /*12e0*/  LD.E R5, desc[UR10][R32.64] ;  /* 0x0000000a20057980 */ /* 0x000ee4000c101900 */
[----:B------:R-:W-:Y:S02]  /*12f0*/  IMAD R31, R22, R23, R24 ;  /* 0x00000017161f7224 */ /* 0x000fe400078e0218 */
[----:B0-----:R-:W-:Y:S02]  /*1300*/  IMAD R29, R24, R3, R22 ;  /* 0x00000003181d7224 */ /* 0x001fe400078e0216 */
[----:B------:R-:W-:Y:S02]  /*1310*/  IMAD R23, R30, R23, R24 ;  /* 0x000000171e177224 */ /* 0x000fe400078e0218 */
[----:B------:R-:W-:Y:S02]  /*1320*/  IMAD R24, R24, R3, R30 ;  /* 0x0000000318187224 */ /* 0x000fe400078e021e */
[----:B------:R-:W-:-:S04]  /*1330*/  IMAD.WIDE R28, R29, 0x4, R26 ;  /* 0x000000041d1c7825 */ /* 0x000fc800078e021a */
[----:B------:R-:W-:Y:S02]  /*1340*/  IMAD.WIDE R26, R24, 0x4, R26 ;  /* 0x00000004181a7825 */ /* 0x000fe400078e021a */
[----:B------:R-:W4:Y:S02]  /*1350*/  LD.E R28, desc[UR10][R28.64] ;  /* 0x0000000a1c1c7980 */ /* 0x000f24000c101900 */
[--C-:B------:R-:W-:Y:S02]  /*1360*/  IMAD.WIDE R30, R31, 0x4, R16.reuse ;  /* 0x000000041f1e7825 */ /* 0x100fe400078e0210 */
[----:B------:R-:W5:Y:S02]  /*1370*/  LD.E R26, desc[UR10][R26.64] ;  /* 0x0000000a1a1a7980 */ /* 0x000f64000c101900 */
[----:B------:R-:W-:Y:S02]  /*1380*/  IMAD.WIDE R22, R23, 0x4, R16 ;  /* 0x0000000417167825 */ /* 0x000fe400078e0210 */
[----:B------:R-:W4:Y:S04]  /*1390*/  LD.E R16, desc[UR10][R30.64] ;  /* 0x0000000a1e107980 */ /* 0x000f28000c101900 */
[----:B------:R-:W4:Y:S01]  /*13a0*/  LD.E R17, desc[UR10][R22.64] ;  /* 0x0000000a16117980 */ /* 0x000f22000c101900 */
[----:B------:R-:W-:Y:S05]  /*13b0*/  WARPSYNC.ALL ;  /* 0x0000000000007948 */ /* 0x000fea0003800000 */
[C---:B--2---:R-:W-:Y:S08]  /*13c0*/  HMMA.1684.F32.TF32 R12, R20.reuse, R18, R12 ;  /* 0x00000012140c723c */ /* 0x044ff0000008500c */
[----:B---3--:R-:W-:-:S12]  /*13d0*/  HMMA.1684.F32.TF32 R8, R20, R5, R8 ;  /* 0x000000051408723c */ /* 0x008fd80000085008 */
[C---:B----4-:R-:W-:Y:S08]  /*13e0*/  HMMA.1684.F32.TF32 R12, R16.reuse, R28, R12 ;  /* 0x0000001c100c723c */ /* 0x050ff0000008500c */
[----:B-----5:R-:W-:-:S15]  /*13f0*/  HMMA.1684.F32.TF32 R8, R16, R26, R8 ;  /* 0x0000001a1008723c */ /* 0x020fde0000085008 */
[----:B------:R-:W-:-:S05]  /*1400*/  NOP ;  /* 0x0000000000007918 */ /* 0x000fca0000000000 */
.L_x_10:
[----:B------:R-:W-:Y:S01]  /*1410*/  IMAD R4, R3, 0x8, R4 ;  /* 0x0000000803047824 */ /* 0x000fe200078e0204 */
[----:B------:R-:W-:Y:S01]  /*1420*/  IADD3 R0, PT, PT, R0, 0x8, RZ ;  /* 0x0000000800007810 */ /* 0x000fe20007ffe0ff */
[----:B------:R-:W-:Y:S06]  /*1430*/  @P2 BRA `(.L_x_11) ;  /* 0xfffffffc00282947 */ /* 0x000fec000383ffff */
.L_x_9:
[----:B0-----:R-:W-:Y:S05]  /*1440*/  BSYNC.RECONVERGENT B0 ;  /* 0x0000000000007941 */ /* 0x001fea0003800200 */
.L_x_1:
[----:B------:R-:W0:Y:S01]  /*1450*/  LDC R2, c[0x0][0x3a0] ;  /* 0x0000e800ff027b82 */ /* 0x000e220000000800 */
[----:B------:R-:W1:Y:S01]  /*1460*/  LDCU UR4, c[0x0][0x398] ;  /* 0x00007300ff0477ac */ /* 0x000e620008000800 */
[----:B0-----:R-:W-:-:S04]  /*1470*/  ISETP.GE.AND P0, PT, R19, R2, PT ;  /* 0x000000021300720c */ /* 0x001fc80003f06270 */
[----:B-1----:R-:W-:-:S13]  /*1480*/  ISETP.GE.OR P0, PT, R25, UR4, P0 ;  /* 0x0000000419007c0c */ /* 0x002fda0008706670 */
[----:B------:R-:W-:Y:S05]  /*1490*/  @P0 EXIT ;  /* 0x000000000000094d */ /* 0x000fea0003800000 */
[----:B------:R-:W0:Y:S01]  /*14a0*/  S2R R3, SR_LANEID ;  /* 0x0000000000037919 */ /* 0x000e220000000000 */
[----:B------:R-:W1:Y:S01]  /*14b0*/  LDCU.64 UR4, c[0x0][0x390] ;  /* 0x00007200ff0477ac */ /* 0x000e620008000a00 */
[----:B------:R-:W-:Y:S01]  /*14c0*/  IMAD R0, R25, R2, RZ ;  /* 0x0000000219007224 */ /* 0x000fe200078e02ff */
[----:B------:R-:W-:-:S04]  /*14d0*/  SHF.R.U32.HI R7, RZ, 0x1, R2 ;  /* 0x00000001ff077819 */ /* 0x000fc80000011602 */
[----:B------:R-:W-:-:S04]  /*14e0*/  IADD3 R17, P0, PT, R19, R0, RZ ;  /* 0x0000000013117210 */ /* 0x000fc80007f1e0ff */
[----:B------:R-:W-:Y:S02]  /*14f0*/  LEA.HI.X.SX32 R0, R0, RZ, 0x1, P0 ;  /* 0x000000ff00007211 */ /* 0x000fe400000f0eff */
[----:B-1----:R-:W-:-:S04]  /*1500*/  LEA R5, P0, R17, UR4, 0x2 ;  /* 0x0000000411057c11 */ /* 0x002fc8000f8010ff */
[----:B------:R-:W-:Y:S01]  /*1510*/  LEA.HI.X R17, R17, UR5, R0, 0x2, P0 ;  /* 0x0000000511117c11 */ /* 0x000fe200080f1400 */
[----:B------:R-:W-:Y:S05]  /*1520*/  WARPSYNC.ALL ;  /* 0x0000000000007948 */ /* 0x000fea0003800000 */
[----:B0-----:R-:W-:Y:S02]  /*1530*/  LOP3.LUT R2, R3, 0x3, RZ, 0xc0, !PT ;  /* 0x0000000303027812 */ /* 0x001fe400078ec0ff */
[----:B------:R-:W-:Y:S02]  /*1540*/  SHF.R.U32.HI R4, RZ, 0x2, R3 ;  /* 0x00000002ff047819 */ /* 0x000fe40000011603 */
[----:B------:R-:W-:-:S03]  /*1550*/  MOV R3, RZ ;  /* 0x000000ff00037202 */ /* 0x000fc60000000f00 */
[----:B------:R-:W-:-:S03]  /*1560*/  IMAD.WIDE.U32 R2, R4, R7, R2 ;  /* 0x0000000704027225 */ /* 0x000fc600078e0002 */
[----:B------:R-:W-:-:S04]  /*1570*/  LEA R4, P0, R2, R5, 0x3 ;  /* 0x0000000502047211 */ /* 0x000fc800078018ff */
[----:B------:R-:W-:-:S03]  /*1580*/  LEA.HI.X R5, R2, R17, R3, 0x3, P0 ;  /* 0x0000001102057211 */ /* 0x000fc600000f1c03 */
[----:B------:R-:W-:Y:S02]  /*1590*/  IMAD.WIDE.U32 R2, R7, 0x40, R4 ;  /* 0x0000004007027825 */ /* 0x000fe400078e0004 */
[----:B------:R-:W-:Y:S04]  /*15a0*/  ST.E.64 desc[UR10][R4.64], R12 ;  /* 0x0000000c04007985 */ /* 0x000fe8000c101b0a */
[----:B------:R-:W-:Y:S04]  /*15b0*/  ST.E.64 desc[UR10][R2.64], R14 ;  /* 0x0000000e02007985 */ /* 0x000fe8000c101b0a */
[----:B------:R-:W-:Y:S04]  /*15c0*/  ST.E.64 desc[UR10][R4.64+0x20], R8 ;  /* 0x0000200804007985 */ /* 0x000fe8000c101b0a */
[----:B------:R-:W-:Y:S01]  /*15d0*/  ST.E.64 desc[UR10][R2.64+0x20], R10 ;  /* 0x0000200a02007985 */ /* 0x000fe2000c101b0a */
[----:B------:R-:W-:Y:S05]  /*15e0*/  EXIT ;  /* 0x000000000000794d */ /* 0x000fea0003800000 */
.L_x_12:
        /* <DEDUP_REMOVED lines=9> */
.L_x_14:


//--------------------- .nv.shared.reserved.0     --------------------------
	.section	.nv.shared.reserved.0,"aw",@nobits
	.weak		__nv_reservedSMEM_offset_0_alias
	.size		__nv_reservedSMEM_offset_0_alias, 0, 64
	.other		__nv_reservedSMEM_offset_0_alias,@"STO_CUDA_RESERVED_SHARED STV_DEFAULT"
__nv_reservedSMEM_offset_0_alias:
	.zero		0
	.zero		64


//--------------------- .nv.constant0._Z10tranKernelPfii --------------------------
	.section	.nv.constant0._Z10tranKernelPfii,"a",@progbits
	.sectionflags	@""
	.align	4
.nv.constant0._Z10tranKernelPfii:
	.zero		912


//--------------------- .nv.constant0._Z12row_wmma_kerPfS_S_iii --------------------------
	.section	.nv.constant0._Z12row_wmma_kerPfS_S_iii,"a",@progbits
	.sectionflags	@""
	.align	4
.nv.constant0._Z12row_wmma_kerPfS_S_iii:
	.zero		932


//--------------------- SYMBOLS --------------------------

	.type		.nv.reservedSmem.offset0,@object
	.size		.nv.reservedSmem.offset0,0x4
